//
// Generated by NVIDIA NVVM Compiler
//
// Compiler Build ID: CL-36424714
// Cuda compilation tools, release 13.0, V13.0.88
// Based on NVVM 20.0.0
//

.version 9.0
.target sm_100
.address_size 64

	// .globl	_Z26producer_consumer_baselinev
.global .align 4 .b8 data[1024];
.global .align 4 .u32 flag;
.global .align 4 .u32 result;

.visible .entry _Z26producer_consumer_baselinev()
{
	.reg .pred 	%p<6>;
	.reg .b32 	%r<331>;
	.reg .b64 	%rd<6>;

	mov.u32 	%r1, %ctaid.x;
	mov.u32 	%r2, %tid.x;
	or.b32  	%r7, %r1, %r2;
	setp.ne.s32 	%p1, %r7, 0;
	@%p1 bra 	$L__BB0_2;
	mov.b32 	%r8, 0;
	st.global.u32 	[data], %r8;
	mov.b32 	%r9, 10;
	st.global.u32 	[data+4], %r9;
	mov.b32 	%r10, 20;
	st.global.u32 	[data+8], %r10;
	mov.b32 	%r11, 30;
	st.global.u32 	[data+12], %r11;
	mov.b32 	%r12, 40;
	st.global.u32 	[data+16], %r12;
	mov.b32 	%r13, 50;
	st.global.u32 	[data+20], %r13;
	mov.b32 	%r14, 60;
	st.global.u32 	[data+24], %r14;
	mov.b32 	%r15, 70;
	st.global.u32 	[data+28], %r15;
	mov.b32 	%r16, 80;
	st.global.u32 	[data+32], %r16;
	mov.b32 	%r17, 90;
	st.global.u32 	[data+36], %r17;
	mov.b32 	%r18, 100;
	st.global.u32 	[data+40], %r18;
	mov.b32 	%r19, 110;
	st.global.u32 	[data+44], %r19;
	mov.b32 	%r20, 120;
	st.global.u32 	[data+48], %r20;
	mov.b32 	%r21, 130;
	st.global.u32 	[data+52], %r21;
	mov.b32 	%r22, 140;
	st.global.u32 	[data+56], %r22;
	mov.b32 	%r23, 150;
	st.global.u32 	[data+60], %r23;
	mov.b32 	%r24, 160;
	st.global.u32 	[data+64], %r24;
	mov.b32 	%r25, 170;
	st.global.u32 	[data+68], %r25;
	mov.b32 	%r26, 180;
	st.global.u32 	[data+72], %r26;
	mov.b32 	%r27, 190;
	st.global.u32 	[data+76], %r27;
	mov.b32 	%r28, 200;
	st.global.u32 	[data+80], %r28;
	mov.b32 	%r29, 210;
	st.global.u32 	[data+84], %r29;
	mov.b32 	%r30, 220;
	st.global.u32 	[data+88], %r30;
	mov.b32 	%r31, 230;
	st.global.u32 	[data+92], %r31;
	mov.b32 	%r32, 240;
	st.global.u32 	[data+96], %r32;
	mov.b32 	%r33, 250;
	st.global.u32 	[data+100], %r33;
	mov.b32 	%r34, 260;
	st.global.u32 	[data+104], %r34;
	mov.b32 	%r35, 270;
	st.global.u32 	[data+108], %r35;
	mov.b32 	%r36, 280;
	st.global.u32 	[data+112], %r36;
	mov.b32 	%r37, 290;
	st.global.u32 	[data+116], %r37;
	mov.b32 	%r38, 300;
	st.global.u32 	[data+120], %r38;
	mov.b32 	%r39, 310;
	st.global.u32 	[data+124], %r39;
	mov.b32 	%r40, 320;
	st.global.u32 	[data+128], %r40;
	mov.b32 	%r41, 330;
	st.global.u32 	[data+132], %r41;
	mov.b32 	%r42, 340;
	st.global.u32 	[data+136], %r42;
	mov.b32 	%r43, 350;
	st.global.u32 	[data+140], %r43;
	mov.b32 	%r44, 360;
	st.global.u32 	[data+144], %r44;
	mov.b32 	%r45, 370;
	st.global.u32 	[data+148], %r45;
	mov.b32 	%r46, 380;
	st.global.u32 	[data+152], %r46;
	mov.b32 	%r47, 390;
	st.global.u32 	[data+156], %r47;
	mov.b32 	%r48, 400;
	st.global.u32 	[data+160], %r48;
	mov.b32 	%r49, 410;
	st.global.u32 	[data+164], %r49;
	mov.b32 	%r50, 420;
	st.global.u32 	[data+168], %r50;
	mov.b32 	%r51, 430;
	st.global.u32 	[data+172], %r51;
	mov.b32 	%r52, 440;
	st.global.u32 	[data+176], %r52;
	mov.b32 	%r53, 450;
	st.global.u32 	[data+180], %r53;
	mov.b32 	%r54, 460;
	st.global.u32 	[data+184], %r54;
	mov.b32 	%r55, 470;
	st.global.u32 	[data+188], %r55;
	mov.b32 	%r56, 480;
	st.global.u32 	[data+192], %r56;
	mov.b32 	%r57, 490;
	st.global.u32 	[data+196], %r57;
	mov.b32 	%r58, 500;
	st.global.u32 	[data+200], %r58;
	mov.b32 	%r59, 510;
	st.global.u32 	[data+204], %r59;
	mov.b32 	%r60, 520;
	st.global.u32 	[data+208], %r60;
	mov.b32 	%r61, 530;
	st.global.u32 	[data+212], %r61;
	mov.b32 	%r62, 540;
	st.global.u32 	[data+216], %r62;
	mov.b32 	%r63, 550;
	st.global.u32 	[data+220], %r63;
	mov.b32 	%r64, 560;
	st.global.u32 	[data+224], %r64;
	mov.b32 	%r65, 570;
	st.global.u32 	[data+228], %r65;
	mov.b32 	%r66, 580;
	st.global.u32 	[data+232], %r66;
	mov.b32 	%r67, 590;
	st.global.u32 	[data+236], %r67;
	mov.b32 	%r68, 600;
	st.global.u32 	[data+240], %r68;
	mov.b32 	%r69, 610;
	st.global.u32 	[data+244], %r69;
	mov.b32 	%r70, 620;
	st.global.u32 	[data+248], %r70;
	mov.b32 	%r71, 630;
	st.global.u32 	[data+252], %r71;
	mov.b32 	%r72, 640;
	st.global.u32 	[data+256], %r72;
	mov.b32 	%r73, 650;
	st.global.u32 	[data+260], %r73;
	mov.b32 	%r74, 660;
	st.global.u32 	[data+264], %r74;
	mov.b32 	%r75, 670;
	st.global.u32 	[data+268], %r75;
	mov.b32 	%r76, 680;
	st.global.u32 	[data+272], %r76;
	mov.b32 	%r77, 690;
	st.global.u32 	[data+276], %r77;
	mov.b32 	%r78, 700;
	st.global.u32 	[data+280], %r78;
	mov.b32 	%r79, 710;
	st.global.u32 	[data+284], %r79;
	mov.b32 	%r80, 720;
	st.global.u32 	[data+288], %r80;
	mov.b32 	%r81, 730;
	st.global.u32 	[data+292], %r81;
	mov.b32 	%r82, 740;
	st.global.u32 	[data+296], %r82;
	mov.b32 	%r83, 750;
	st.global.u32 	[data+300], %r83;
	mov.b32 	%r84, 760;
	st.global.u32 	[data+304], %r84;
	mov.b32 	%r85, 770;
	st.global.u32 	[data+308], %r85;
	mov.b32 	%r86, 780;
	st.global.u32 	[data+312], %r86;
	mov.b32 	%r87, 790;
	st.global.u32 	[data+316], %r87;
	mov.b32 	%r88, 800;
	st.global.u32 	[data+320], %r88;
	mov.b32 	%r89, 810;
	st.global.u32 	[data+324], %r89;
	mov.b32 	%r90, 820;
	st.global.u32 	[data+328], %r90;
	mov.b32 	%r91, 830;
	st.global.u32 	[data+332], %r91;
	mov.b32 	%r92, 840;
	st.global.u32 	[data+336], %r92;
	mov.b32 	%r93, 850;
	st.global.u32 	[data+340], %r93;
	mov.b32 	%r94, 860;
	st.global.u32 	[data+344], %r94;
	mov.b32 	%r95, 870;
	st.global.u32 	[data+348], %r95;
	mov.b32 	%r96, 880;
	st.global.u32 	[data+352], %r96;
	mov.b32 	%r97, 890;
	st.global.u32 	[data+356], %r97;
	mov.b32 	%r98, 900;
	st.global.u32 	[data+360], %r98;
	mov.b32 	%r99, 910;
	st.global.u32 	[data+364], %r99;
	mov.b32 	%r100, 920;
	st.global.u32 	[data+368], %r100;
	mov.b32 	%r101, 930;
	st.global.u32 	[data+372], %r101;
	mov.b32 	%r102, 940;
	st.global.u32 	[data+376], %r102;
	mov.b32 	%r103, 950;
	st.global.u32 	[data+380], %r103;
	mov.b32 	%r104, 960;
	st.global.u32 	[data+384], %r104;
	mov.b32 	%r105, 970;
	st.global.u32 	[data+388], %r105;
	mov.b32 	%r106, 980;
	st.global.u32 	[data+392], %r106;
	mov.b32 	%r107, 990;
	st.global.u32 	[data+396], %r107;
	mov.b32 	%r108, 1000;
	st.global.u32 	[data+400], %r108;
	mov.b32 	%r109, 1010;
	st.global.u32 	[data+404], %r109;
	mov.b32 	%r110, 1020;
	st.global.u32 	[data+408], %r110;
	mov.b32 	%r111, 1030;
	st.global.u32 	[data+412], %r111;
	mov.b32 	%r112, 1040;
	st.global.u32 	[data+416], %r112;
	mov.b32 	%r113, 1050;
	st.global.u32 	[data+420], %r113;
	mov.b32 	%r114, 1060;
	st.global.u32 	[data+424], %r114;
	mov.b32 	%r115, 1070;
	st.global.u32 	[data+428], %r115;
	mov.b32 	%r116, 1080;
	st.global.u32 	[data+432], %r116;
	mov.b32 	%r117, 1090;
	st.global.u32 	[data+436], %r117;
	mov.b32 	%r118, 1100;
	st.global.u32 	[data+440], %r118;
	mov.b32 	%r119, 1110;
	st.global.u32 	[data+444], %r119;
	mov.b32 	%r120, 1120;
	st.global.u32 	[data+448], %r120;
	mov.b32 	%r121, 1130;
	st.global.u32 	[data+452], %r121;
	mov.b32 	%r122, 1140;
	st.global.u32 	[data+456], %r122;
	mov.b32 	%r123, 1150;
	st.global.u32 	[data+460], %r123;
	mov.b32 	%r124, 1160;
	st.global.u32 	[data+464], %r124;
	mov.b32 	%r125, 1170;
	st.global.u32 	[data+468], %r125;
	mov.b32 	%r126, 1180;
	st.global.u32 	[data+472], %r126;
	mov.b32 	%r127, 1190;
	st.global.u32 	[data+476], %r127;
	mov.b32 	%r128, 1200;
	st.global.u32 	[data+480], %r128;
	mov.b32 	%r129, 1210;
	st.global.u32 	[data+484], %r129;
	mov.b32 	%r130, 1220;
	st.global.u32 	[data+488], %r130;
	mov.b32 	%r131, 1230;
	st.global.u32 	[data+492], %r131;
	mov.b32 	%r132, 1240;
	st.global.u32 	[data+496], %r132;
	mov.b32 	%r133, 1250;
	st.global.u32 	[data+500], %r133;
	mov.b32 	%r134, 1260;
	st.global.u32 	[data+504], %r134;
	mov.b32 	%r135, 1270;
	st.global.u32 	[data+508], %r135;
	mov.b32 	%r136, 1280;
	st.global.u32 	[data+512], %r136;
	mov.b32 	%r137, 1290;
	st.global.u32 	[data+516], %r137;
	mov.b32 	%r138, 1300;
	st.global.u32 	[data+520], %r138;
	mov.b32 	%r139, 1310;
	st.global.u32 	[data+524], %r139;
	mov.b32 	%r140, 1320;
	st.global.u32 	[data+528], %r140;
	mov.b32 	%r141, 1330;
	st.global.u32 	[data+532], %r141;
	mov.b32 	%r142, 1340;
	st.global.u32 	[data+536], %r142;
	mov.b32 	%r143, 1350;
	st.global.u32 	[data+540], %r143;
	mov.b32 	%r144, 1360;
	st.global.u32 	[data+544], %r144;
	mov.b32 	%r145, 1370;
	st.global.u32 	[data+548], %r145;
	mov.b32 	%r146, 1380;
	st.global.u32 	[data+552], %r146;
	mov.b32 	%r147, 1390;
	st.global.u32 	[data+556], %r147;
	mov.b32 	%r148, 1400;
	st.global.u32 	[data+560], %r148;
	mov.b32 	%r149, 1410;
	st.global.u32 	[data+564], %r149;
	mov.b32 	%r150, 1420;
	st.global.u32 	[data+568], %r150;
	mov.b32 	%r151, 1430;
	st.global.u32 	[data+572], %r151;
	mov.b32 	%r152, 1440;
	st.global.u32 	[data+576], %r152;
	mov.b32 	%r153, 1450;
	st.global.u32 	[data+580], %r153;
	mov.b32 	%r154, 1460;
	st.global.u32 	[data+584], %r154;
	mov.b32 	%r155, 1470;
	st.global.u32 	[data+588], %r155;
	mov.b32 	%r156, 1480;
	st.global.u32 	[data+592], %r156;
	mov.b32 	%r157, 1490;
	st.global.u32 	[data+596], %r157;
	mov.b32 	%r158, 1500;
	st.global.u32 	[data+600], %r158;
	mov.b32 	%r159, 1510;
	st.global.u32 	[data+604], %r159;
	mov.b32 	%r160, 1520;
	st.global.u32 	[data+608], %r160;
	mov.b32 	%r161, 1530;
	st.global.u32 	[data+612], %r161;
	mov.b32 	%r162, 1540;
	st.global.u32 	[data+616], %r162;
	mov.b32 	%r163, 1550;
	st.global.u32 	[data+620], %r163;
	mov.b32 	%r164, 1560;
	st.global.u32 	[data+624], %r164;
	mov.b32 	%r165, 1570;
	st.global.u32 	[data+628], %r165;
	mov.b32 	%r166, 1580;
	st.global.u32 	[data+632], %r166;
	mov.b32 	%r167, 1590;
	st.global.u32 	[data+636], %r167;
	mov.b32 	%r168, 1600;
	st.global.u32 	[data+640], %r168;
	mov.b32 	%r169, 1610;
	st.global.u32 	[data+644], %r169;
	mov.b32 	%r170, 1620;
	st.global.u32 	[data+648], %r170;
	mov.b32 	%r171, 1630;
	st.global.u32 	[data+652], %r171;
	mov.b32 	%r172, 1640;
	st.global.u32 	[data+656], %r172;
	mov.b32 	%r173, 1650;
	st.global.u32 	[data+660], %r173;
	mov.b32 	%r174, 1660;
	st.global.u32 	[data+664], %r174;
	mov.b32 	%r175, 1670;
	st.global.u32 	[data+668], %r175;
	mov.b32 	%r176, 1680;
	st.global.u32 	[data+672], %r176;
	mov.b32 	%r177, 1690;
	st.global.u32 	[data+676], %r177;
	mov.b32 	%r178, 1700;
	st.global.u32 	[data+680], %r178;
	mov.b32 	%r179, 1710;
	st.global.u32 	[data+684], %r179;
	mov.b32 	%r180, 1720;
	st.global.u32 	[data+688], %r180;
	mov.b32 	%r181, 1730;
	st.global.u32 	[data+692], %r181;
	mov.b32 	%r182, 1740;
	st.global.u32 	[data+696], %r182;
	mov.b32 	%r183, 1750;
	st.global.u32 	[data+700], %r183;
	mov.b32 	%r184, 1760;
	st.global.u32 	[data+704], %r184;
	mov.b32 	%r185, 1770;
	st.global.u32 	[data+708], %r185;
	mov.b32 	%r186, 1780;
	st.global.u32 	[data+712], %r186;
	mov.b32 	%r187, 1790;
	st.global.u32 	[data+716], %r187;
	mov.b32 	%r188, 1800;
	st.global.u32 	[data+720], %r188;
	mov.b32 	%r189, 1810;
	st.global.u32 	[data+724], %r189;
	mov.b32 	%r190, 1820;
	st.global.u32 	[data+728], %r190;
	mov.b32 	%r191, 1830;
	st.global.u32 	[data+732], %r191;
	mov.b32 	%r192, 1840;
	st.global.u32 	[data+736], %r192;
	mov.b32 	%r193, 1850;
	st.global.u32 	[data+740], %r193;
	mov.b32 	%r194, 1860;
	st.global.u32 	[data+744], %r194;
	mov.b32 	%r195, 1870;
	st.global.u32 	[data+748], %r195;
	mov.b32 	%r196, 1880;
	st.global.u32 	[data+752], %r196;
	mov.b32 	%r197, 1890;
	st.global.u32 	[data+756], %r197;
	mov.b32 	%r198, 1900;
	st.global.u32 	[data+760], %r198;
	mov.b32 	%r199, 1910;
	st.global.u32 	[data+764], %r199;
	mov.b32 	%r200, 1920;
	st.global.u32 	[data+768], %r200;
	mov.b32 	%r201, 1930;
	st.global.u32 	[data+772], %r201;
	mov.b32 	%r202, 1940;
	st.global.u32 	[data+776], %r202;
	mov.b32 	%r203, 1950;
	st.global.u32 	[data+780], %r203;
	mov.b32 	%r204, 1960;
	st.global.u32 	[data+784], %r204;
	mov.b32 	%r205, 1970;
	st.global.u32 	[data+788], %r205;
	mov.b32 	%r206, 1980;
	st.global.u32 	[data+792], %r206;
	mov.b32 	%r207, 1990;
	st.global.u32 	[data+796], %r207;
	mov.b32 	%r208, 2000;
	st.global.u32 	[data+800], %r208;
	mov.b32 	%r209, 2010;
	st.global.u32 	[data+804], %r209;
	mov.b32 	%r210, 2020;
	st.global.u32 	[data+808], %r210;
	mov.b32 	%r211, 2030;
	st.global.u32 	[data+812], %r211;
	mov.b32 	%r212, 2040;
	st.global.u32 	[data+816], %r212;
	mov.b32 	%r213, 2050;
	st.global.u32 	[data+820], %r213;
	mov.b32 	%r214, 2060;
	st.global.u32 	[data+824], %r214;
	mov.b32 	%r215, 2070;
	st.global.u32 	[data+828], %r215;
	mov.b32 	%r216, 2080;
	st.global.u32 	[data+832], %r216;
	mov.b32 	%r217, 2090;
	st.global.u32 	[data+836], %r217;
	mov.b32 	%r218, 2100;
	st.global.u32 	[data+840], %r218;
	mov.b32 	%r219, 2110;
	st.global.u32 	[data+844], %r219;
	mov.b32 	%r220, 2120;
	st.global.u32 	[data+848], %r220;
	mov.b32 	%r221, 2130;
	st.global.u32 	[data+852], %r221;
	mov.b32 	%r222, 2140;
	st.global.u32 	[data+856], %r222;
	mov.b32 	%r223, 2150;
	st.global.u32 	[data+860], %r223;
	mov.b32 	%r224, 2160;
	st.global.u32 	[data+864], %r224;
	mov.b32 	%r225, 2170;
	st.global.u32 	[data+868], %r225;
	mov.b32 	%r226, 2180;
	st.global.u32 	[data+872], %r226;
	mov.b32 	%r227, 2190;
	st.global.u32 	[data+876], %r227;
	mov.b32 	%r228, 2200;
	st.global.u32 	[data+880], %r228;
	mov.b32 	%r229, 2210;
	st.global.u32 	[data+884], %r229;
	mov.b32 	%r230, 2220;
	st.global.u32 	[data+888], %r230;
	mov.b32 	%r231, 2230;
	st.global.u32 	[data+892], %r231;
	mov.b32 	%r232, 2240;
	st.global.u32 	[data+896], %r232;
	mov.b32 	%r233, 2250;
	st.global.u32 	[data+900], %r233;
	mov.b32 	%r234, 2260;
	st.global.u32 	[data+904], %r234;
	mov.b32 	%r235, 2270;
	st.global.u32 	[data+908], %r235;
	mov.b32 	%r236, 2280;
	st.global.u32 	[data+912], %r236;
	mov.b32 	%r237, 2290;
	st.global.u32 	[data+916], %r237;
	mov.b32 	%r238, 2300;
	st.global.u32 	[data+920], %r238;
	mov.b32 	%r239, 2310;
	st.global.u32 	[data+924], %r239;
	mov.b32 	%r240, 2320;
	st.global.u32 	[data+928], %r240;
	mov.b32 	%r241, 2330;
	st.global.u32 	[data+932], %r241;
	mov.b32 	%r242, 2340;
	st.global.u32 	[data+936], %r242;
	mov.b32 	%r243, 2350;
	st.global.u32 	[data+940], %r243;
	mov.b32 	%r244, 2360;
	st.global.u32 	[data+944], %r244;
	mov.b32 	%r245, 2370;
	st.global.u32 	[data+948], %r245;
	mov.b32 	%r246, 2380;
	st.global.u32 	[data+952], %r246;
	mov.b32 	%r247, 2390;
	st.global.u32 	[data+956], %r247;
	mov.b32 	%r248, 2400;
	st.global.u32 	[data+960], %r248;
	mov.b32 	%r249, 2410;
	st.global.u32 	[data+964], %r249;
	mov.b32 	%r250, 2420;
	st.global.u32 	[data+968], %r250;
	mov.b32 	%r251, 2430;
	st.global.u32 	[data+972], %r251;
	mov.b32 	%r252, 2440;
	st.global.u32 	[data+976], %r252;
	mov.b32 	%r253, 2450;
	st.global.u32 	[data+980], %r253;
	mov.b32 	%r254, 2460;
	st.global.u32 	[data+984], %r254;
	mov.b32 	%r255, 2470;
	st.global.u32 	[data+988], %r255;
	mov.b32 	%r256, 2480;
	st.global.u32 	[data+992], %r256;
	mov.b32 	%r257, 2490;
	st.global.u32 	[data+996], %r257;
	mov.b32 	%r258, 2500;
	st.global.u32 	[data+1000], %r258;
	mov.b32 	%r259, 2510;
	st.global.u32 	[data+1004], %r259;
	mov.b32 	%r260, 2520;
	st.global.u32 	[data+1008], %r260;
	mov.b32 	%r261, 2530;
	st.global.u32 	[data+1012], %r261;
	mov.b32 	%r262, 2540;
	st.global.u32 	[data+1016], %r262;
	mov.b32 	%r263, 2550;
	st.global.u32 	[data+1020], %r263;
	mov.b32 	%r264, 1;
	st.global.u32 	[flag], %r264;
$L__BB0_2:
	setp.ne.s32 	%p2, %r1, 1;
	setp.ne.s32 	%p3, %r2, 0;
	or.pred  	%p4, %p2, %p3;
	@%p4 bra 	$L__BB0_6;
	mov.u64 	%rd4, data;
	add.s64 	%rd5, %rd4, 64;
	mov.b32 	%r329, 0;
	mov.u32 	%r330, %r329;
$L__BB0_4:
	ld.global.u32 	%r266, [%rd5+-64];
	add.s32 	%r267, %r266, %r330;
	ld.global.u32 	%r268, [%rd5+-60];
	add.s32 	%r269, %r268, %r267;
	ld.global.u32 	%r270, [%rd5+-56];
	add.s32 	%r271, %r270, %r269;
	ld.global.u32 	%r272, [%rd5+-52];
	add.s32 	%r273, %r272, %r271;
	ld.global.u32 	%r274, [%rd5+-48];
	add.s32 	%r275, %r274, %r273;
	ld.global.u32 	%r276, [%rd5+-44];
	add.s32 	%r277, %r276, %r275;
	ld.global.u32 	%r278, [%rd5+-40];
	add.s32 	%r279, %r278, %r277;
	ld.global.u32 	%r280, [%rd5+-36];
	add.s32 	%r281, %r280, %r279;
	ld.global.u32 	%r282, [%rd5+-32];
	add.s32 	%r283, %r282, %r281;
	ld.global.u32 	%r284, [%rd5+-28];
	add.s32 	%r285, %r284, %r283;
	ld.global.u32 	%r286, [%rd5+-24];
	add.s32 	%r287, %r286, %r285;
	ld.global.u32 	%r288, [%rd5+-20];
	add.s32 	%r289, %r288, %r287;
	ld.global.u32 	%r290, [%rd5+-16];
	add.s32 	%r291, %r290, %r289;
	ld.global.u32 	%r292, [%rd5+-12];
	add.s32 	%r293, %r292, %r291;
	ld.global.u32 	%r294, [%rd5+-8];
	add.s32 	%r295, %r294, %r293;
	ld.global.u32 	%r296, [%rd5+-4];
	add.s32 	%r297, %r296, %r295;
	ld.global.u32 	%r298, [%rd5];
	add.s32 	%r299, %r298, %r297;
	ld.global.u32 	%r300, [%rd5+4];
	add.s32 	%r301, %r300, %r299;
	ld.global.u32 	%r302, [%rd5+8];
	add.s32 	%r303, %r302, %r301;
	ld.global.u32 	%r304, [%rd5+12];
	add.s32 	%r305, %r304, %r303;
	ld.global.u32 	%r306, [%rd5+16];
	add.s32 	%r307, %r306, %r305;
	ld.global.u32 	%r308, [%rd5+20];
	add.s32 	%r309, %r308, %r307;
	ld.global.u32 	%r310, [%rd5+24];
	add.s32 	%r311, %r310, %r309;
	ld.global.u32 	%r312, [%rd5+28];
	add.s32 	%r313, %r312, %r311;
	ld.global.u32 	%r314, [%rd5+32];
	add.s32 	%r315, %r314, %r313;
	ld.global.u32 	%r316, [%rd5+36];
	add.s32 	%r317, %r316, %r315;
	ld.global.u32 	%r318, [%rd5+40];
	add.s32 	%r319, %r318, %r317;
	ld.global.u32 	%r320, [%rd5+44];
	add.s32 	%r321, %r320, %r319;
	ld.global.u32 	%r322, [%rd5+48];
	add.s32 	%r323, %r322, %r321;
	ld.global.u32 	%r324, [%rd5+52];
	add.s32 	%r325, %r324, %r323;
	ld.global.u32 	%r326, [%rd5+56];
	add.s32 	%r327, %r326, %r325;
	ld.global.u32 	%r328, [%rd5+60];
	add.s32 	%r330, %r328, %r327;
	add.s32 	%r329, %r329, 32;
	add.s64 	%rd5, %rd5, 128;
	setp.ne.s32 	%p5, %r329, 256;
	@%p5 bra 	$L__BB0_4;
	st.global.u32 	[result], %r330;
$L__BB0_6:
	ret;

}


// ===== COMPILED SASS (sm_100) =====

	.target	sm_100

	.elftype	@"ET_EXEC"


//--------------------- .note.nv.tkinfo           --------------------------
	.section	.note.nv.tkinfo,"",@"SHT_NOTE"
	.sectionflags	@"SHF_NOTE_NV_TKINFO"
	.tkinfo
        /*0018*/ 	.word	0x00000002
        /*0030*/ 	.string	""
        /*0030*/ 	.string	"ptxas"
        /*0030*/ 	.string	"Cuda compilation tools, release 13.0, V13.0.88"
        /*0030*/ 	.string	"Build cuda_13.0.r13.0/compiler.36424714_0"
        /*0030*/ 	.string	"-arch sm_100 -m 64 "



//--------------------- .note.nv.cuinfo           --------------------------
	.section	.note.nv.cuinfo,"",@"SHT_NOTE"
	.sectionflags	@"SHF_NOTE_NV_CUINFO"
        /*0018*/ 	.short	0x0002
        /*001a*/ 	.short	0x0064
        /*001c*/ 	.short	0x0082
	.zero		2


//--------------------- .nv.info                  --------------------------
	.section	.nv.info,"",@"SHT_CUDA_INFO"
	.align	4


	//----- nvinfo : EIATTR_REGCOUNT
	.align		4
        /*0000*/ 	.byte	0x04, 0x2f
        /*0002*/ 	.short	(.L_4 - .L_3)
	.align		4
.L_3:
        /*0004*/ 	.word	index@(_Z26producer_consumer_baselinev)
        /*0008*/ 	.word	0x0000001e


	//----- nvinfo : EIATTR_FRAME_SIZE
	.align		4
.L_4:
        /*000c*/ 	.byte	0x04, 0x11
        /*000e*/ 	.short	(.L_6 - .L_5)
	.align		4
.L_5:
        /*0010*/ 	.word	index@(_Z26producer_consumer_baselinev)
        /*0014*/ 	.word	0x00000000


	//----- nvinfo : EIATTR_MIN_STACK_SIZE
	.align		4
.L_6:
        /*0018*/ 	.byte	0x04, 0x12
        /*001a*/ 	.short	(.L_8 - .L_7)
	.align		4
.L_7:
        /*001c*/ 	.word	index@(_Z26producer_consumer_baselinev)
        /*0020*/ 	.word	0x00000000
.L_8:


//--------------------- .nv.compat                --------------------------
	.section	.nv.compat,"",@"SHT_CUDA_COMPAT_INFO"
	.align	4
        /*0000*/ 	.byte	0x02, 0x09, 0x00, 0x00, 0x02, 0x02, 0x01, 0x00, 0x02, 0x05, 0x05, 0x00, 0x03, 0x07, 0x01, 0x01
        /*0010*/ 	.byte	0x02, 0x03, 0x00, 0x00, 0x02, 0x06, 0x01, 0x00, 0x04, 0x0b, 0x08, 0x00, 0x09, 0x00, 0x00, 0x00
        /*0020*/ 	.byte	0x00, 0x00, 0x00, 0x00


//--------------------- .nv.info._Z26producer_consumer_baselinev --------------------------
	.section	.nv.info._Z26producer_consumer_baselinev,"",@"SHT_CUDA_INFO"
	.sectionflags	@""
	.align	4


	//----- nvinfo : EIATTR_CUDA_API_VERSION
	.align		4
        /*0000*/ 	.byte	0x04, 0x37
        /*0002*/ 	.short	(.L_10 - .L_9)
.L_9:
        /*0004*/ 	.word	0x00000082


	//----- nvinfo : EIATTR_SPARSE_MMA_MASK
	.align		4
.L_10:
        /*0008*/ 	.byte	0x03, 0x50
        /*000a*/ 	.short	0x0000


	//----- nvinfo : EIATTR_MAXREG_COUNT
	.align		4
        /*000c*/ 	.byte	0x03, 0x1b
        /*000e*/ 	.short	0x00ff


	//----- nvinfo : EIATTR_MERCURY_ISA_VERSION
	.align		4
        /*0010*/ 	.byte	0x03, 0x5f
        /*0012*/ 	.short	0x0101


	//----- nvinfo : EIATTR_VRC_CTA_INIT_COUNT
	.align		4
        /*0014*/ 	.byte	0x02, 0x4a
	.zero		1
	.zero		1


	//----- nvinfo : EIATTR_EXIT_INSTR_OFFSETS
	.align		4
        /*0018*/ 	.byte	0x04, 0x1c
        /*001a*/ 	.short	(.L_12 - .L_11)


	//   ....[0]....
.L_11:
        /*001c*/ 	.word	0x000020d0


	//   ....[1]....
        /*0020*/ 	.word	0x000024c0


	//----- nvinfo : EIATTR_CRS_STACK_SIZE
	.align		4
.L_12:
        /*0024*/ 	.byte	0x04, 0x1e
        /*0026*/ 	.short	(.L_14 - .L_13)
.L_13:
        /*0028*/ 	.word	0x00000000


	//----- nvinfo : EIATTR_SW_WAR
	.align		4
.L_14:
        /*002c*/ 	.byte	0x04, 0x36
        /*002e*/ 	.short	(.L_16 - .L_15)
.L_15:
        /*0030*/ 	.word	0x00000008
.L_16:


//--------------------- .nv.callgraph             --------------------------
	.section	.nv.callgraph,"",@"SHT_CUDA_CALLGRAPH"
	.align	4
	.sectionentsize	8
	.align		4
        /*0000*/ 	.word	0x00000000
	.align		4
        /*0004*/ 	.word	0xffffffff
	.align		4
        /*0008*/ 	.word	0x00000000
	.align		4
        /*000c*/ 	.word	0xfffffffe
	.align		4
        /*0010*/ 	.word	0x00000000
	.align		4
        /*0014*/ 	.word	0xfffffffd
	.align		4
        /*0018*/ 	.word	0x00000000
	.align		4
        /*001c*/ 	.word	0xfffffffc


//--------------------- .nv.constant4             --------------------------
	.section	.nv.constant4,"a",@progbits
	.align	8
	.align		8
.nv.constant4:
        /*0000*/ 	.dword	data
	.align		8
        /*0008*/ 	.dword	flag
	.align		8
        /*0010*/ 	.dword	result


//--------------------- .text._Z26producer_consumer_baselinev --------------------------
	.section	.text._Z26producer_consumer_baselinev,"ax",@progbits
	.align	128
        .global         _Z26producer_consumer_baselinev
        .type           _Z26producer_consumer_baselinev,@function
        .size           _Z26producer_consumer_baselinev,(.L_x_4 - _Z26producer_consumer_baselinev)
        .other          _Z26producer_consumer_baselinev,@"STO_CUDA_ENTRY STV_DEFAULT"
_Z26producer_consumer_baselinev:
.text._Z26producer_consumer_baselinev:
[----:B------:R-:W-:Y:S01]  /*0000*/  LDC R1, c[0x0][0x37c] ;  /* 0x0000df00ff017b82 */ /* 0x000fe20000000800 */
[----:B------:R-:W0:Y:S01]  /*0010*/  S2R R3, SR_TID.X ;  /* 0x0000000000037919 */ /* 0x000e220000002100 */
[----:B------:R-:W1:Y:S01]  /*0020*/  LDCU.64 UR6, c[0x0][0x358] ;  /* 0x00006b00ff0677ac */ /* 0x000e620008000a00 */
[----:B------:R-:W-:Y:S01]  /*0030*/  BSSY.RECONVERGENT B0, `(.L_x_0) ;  /* 0x0000209000007945 */ /* 0x000fe20003800200 */
[----:B------:R-:W2:Y:S01]  /*0040*/  S2R R0, SR_CTAID.X ;  /* 0x0000000000007919 */ /* 0x000ea20000002500 */
[----:B0-----:R-:W-:Y:S02]  /*0050*/  ISETP.NE.AND P0, PT, R3, RZ, PT ;  /* 0x000000ff0300720c */ /* 0x001fe40003f05270 */
[C---:B--2---:R-:W-:Y:S02]  /*0060*/  LOP3.LUT P1, RZ, R0.reuse, R3, RZ, 0xfc, !PT ;  /* 0x0000000300ff7212 */ /* 0x044fe4000782fcff */
[----:B------:R-:W-:-:S11]  /*0070*/  ISETP.NE.OR P0, PT, R0, 0x1, P0 ;  /* 0x000000010000780c */ /* 0x000fd60000705670 */
[----:B-1----:R-:W-:Y:S05]  /*0080*/  @P1 BRA `(.L_x_1) ;  /* 0x00000020000c1947 */ /* 0x002fea0003800000 */
[----:B------:R-:W0:Y:S01]  /*0090*/  LDC.64 R2, c[0x4][RZ] ;  /* 0x01000000ff027b82 */ /* 0x000e220000000a00 */
[----:B------:R-:W-:Y:S02]  /*00a0*/  HFMA2 R9, -RZ, RZ, 0, 1.78813934326171875e-06 ;  /* 0x0000001eff097431 */ /* 0x000fe400000001ff */
[----:B------:R-:W-:Y:S01]  /*00b0*/  IMAD.MOV.U32 R5, RZ, RZ, 0xa ;  /* 0x0000000aff057424 */ /* 0x000fe200078e00ff */
[----:B------:R-:W-:Y:S01]  /*00c0*/  MOV R15, 0x3c ;  /* 0x0000003c000f7802 */ /* 0x000fe20000000f00 */
[----:B------:R-:W-:Y:S02]  /*00d0*/  IMAD.MOV.U32 R13, RZ, RZ, 0x32 ;  /* 0x00000032ff0d7424 */ /* 0x000fe400078e00ff */
[----:B------:R-:W-:Y:S02]  /*00e0*/  HFMA2 R21, -RZ, RZ, 0, 5.36441802978515625e-06 ;  /* 0x0000005aff157431 */ /* 0x000fe400000001ff */
[----:B------:R-:W-:Y:S01]  /*00f0*/  IMAD.MOV.U32 R7, RZ, RZ, 0x14 ;  /* 0x00000014ff077424 */ /* 0x000fe200078e00ff */
[----:B------:R-:W-:Y:S01]  /*0100*/  MOV R25, 0x96a ;  /* 0x0000096a00197802 */ /* 0x000fe20000000f00 */
[----:B------:R-:W-:-:S02]  /*0110*/  IMAD.MOV.U32 R11, RZ, RZ, 0x28 ;  /* 0x00000028ff0b7424 */ /* 0x000fc400078e00ff */
[----:B------:R-:W-:Y:S02]  /*0120*/  IMAD.MOV.U32 R19, RZ, RZ, 0x50 ;  /* 0x00000050ff137424 */ /* 0x000fe400078e00ff */
[----:B------:R-:W-:Y:S02]  /*0130*/  IMAD.MOV.U32 R17, RZ, RZ, 0x46 ;  /* 0x00000046ff117424 */ /* 0x000fe400078e00ff */
[----:B------:R-:W-:Y:S01]  /*0140*/  IMAD.MOV.U32 R23, RZ, RZ, 0x9f6 ;  /* 0x000009f6ff177424 */ /* 0x000fe200078e00ff */
[----:B0-----:R0:W-:Y:S04]  /*0150*/  STG.E desc[UR6][R2.64+0x4], R5 ;  /* 0x0000040502007986 */ /* 0x0011e8000c101906 */
[----:B------:R1:W-:Y:S04]  /*0160*/  STG.E desc[UR6][R2.64+0xc], R9 ;  /* 0x00000c0902007986 */ /* 0x0003e8000c101906 */
[----:B------:R2:W-:Y:S01]  /*0170*/  STG.E desc[UR6][R2.64+0x14], R13 ;  /* 0x0000140d02007986 */ /* 0x0005e2000c101906 */
[----:B0-----:R-:W-:-:S03]  /*0180*/  IMAD.MOV.U32 R5, RZ, RZ, 0x64 ;  /* 0x00000064ff057424 */ /* 0x001fc600078e00ff */
[----:B------:R0:W-:Y:S01]  /*0190*/  STG.E desc[UR6][R2.64+0x8], R7 ;  /* 0x0000080702007986 */ /* 0x0001e2000c101906 */
[----:B-1----:R-:W-:-:S03]  /*01a0*/  MOV R9, 0x78 ;  /* 0x0000007800097802 */ /* 0x002fc60000000f00 */
[----:B------:R1:W-:Y:S01]  /*01b0*/  STG.E desc[UR6][R2.64+0x28], R5 ;  /* 0x0000280502007986 */ /* 0x0003e2000c101906 */
[----:B--2---:R-:W-:-:S03]  /*01c0*/  IMAD.MOV.U32 R13, RZ, RZ, 0x8c ;  /* 0x0000008cff0d7424 */ /* 0x004fc600078e00ff */
[----:B------:R2:W-:Y:S04]  /*01d0*/  STG.E desc[UR6][R2.64+0x30], R9 ;  /* 0x0000300902007986 */ /* 0x0005e8000c101906 */
[----:B------:R3:W-:Y:S01]  /*01e0*/  STG.E desc[UR6][R2.64+0x10], R11 ;  /* 0x0000100b02007986 */ /* 0x0007e2000c101906 */
[----:B0-----:R-:W-:Y:S02]  /*01f0*/  IMAD.MOV.U32 R7, RZ, RZ, 0x6e ;  /* 0x0000006eff077424 */ /* 0x001fe400078e00ff */
[----:B-1----:R-:W-:Y:S01]  /*0200*/  IMAD.MOV.U32 R5, RZ, RZ, 0xbe ;  /* 0x000000beff057424 */ /* 0x002fe200078e00ff */
[----:B------:R0:W-:Y:S01]  /*0210*/  STG.E desc[UR6][R2.64+0x38], R13 ;  /* 0x0000380d02007986 */ /* 0x0001e2000c101906 */
[----:B--2---:R-:W-:-:S03]  /*0220*/  HFMA2 R9, -RZ, RZ, 0, 1.251697540283203125e-05 ;  /* 0x000000d2ff097431 */ /* 0x004fc600000001ff */
[----:B------:R1:W-:Y:S01]  /*0230*/  STG.E desc[UR6][R2.64+0x4c], R5 ;  /* 0x00004c0502007986 */ /* 0x0003e2000c101906 */
[----:B---3--:R-:W-:-:S03]  /*0240*/  IMAD.MOV.U32 R11, RZ, RZ, 0x82 ;  /* 0x00000082ff0b7424 */ /* 0x008fc600078e00ff */
[----:B------:R2:W-:Y:S04]  /*0250*/  STG.E desc[UR6][R2.64+0x2c], R7 ;  /* 0x00002c0702007986 */ /* 0x0005e8000c101906 */
[----:B------:R3:W-:Y:S01]  /*0260*/  STG.E desc[UR6][R2.64+0x34], R11 ;  /* 0x0000340b02007986 */ /* 0x0007e2000c101906 */
[----:B0-----:R-:W-:Y:S02]  /*0270*/  IMAD.MOV.U32 R13, RZ, RZ, 0xe6 ;  /* 0x000000e6ff0d7424 */ /* 0x001fe400078e00ff */
[----:B-1----:R-:W-:Y:S01]  /*0280*/  IMAD.MOV.U32 R5, RZ, RZ, 0x104 ;  /* 0x00000104ff057424 */ /* 0x002fe200078e00ff */
[----:B------:R0:W-:Y:S01]  /*0290*/  STG.E desc[UR6][R2.64+0x54], R9 ;  /* 0x0000540902007986 */ /* 0x0001e2000c101906 */
[----:B--2---:R-:W-:-:S03]  /*02a0*/  IMAD.MOV.U32 R7, RZ, RZ, 0xc8 ;  /* 0x000000c8ff077424 */ /* 0x004fc600078e00ff */
[----:B------:R1:W-:Y:S01]  /*02b0*/  STG.E desc[UR6][R2.64+0x68], R5 ;  /* 0x0000680502007986 */ /* 0x0003e2000c101906 */
[----:B---3--:R-:W-:-:S03]  /*02c0*/  IMAD.MOV.U32 R11, RZ, RZ, 0xdc ;  /* 0x000000dcff0b7424 */ /* 0x008fc600078e00ff */
[----:B------:R2:W-:Y:S01]  /*02d0*/  STG.E desc[UR6][R2.64+0x5c], R13 ;  /* 0x00005c0d02007986 */ /* 0x0005e2000c101906 */
[----:B0-----:R-:W-:-:S03]  /*02e0*/  MOV R9, 0x12c ;  /* 0x0000012c00097802 */ /* 0x001fc60000000f00 */
[----:B------:R0:W-:Y:S01]  /*02f0*/  STG.E desc[UR6][R2.64+0x50], R7 ;  /* 0x0000500702007986 */ /* 0x0001e2000c101906 */
[----:B-1----:R-:W-:-:S03]  /*0300*/  IMAD.MOV.U32 R5, RZ, RZ, 0x15e ;  /* 0x0000015eff057424 */ /* 0x002fc600078e00ff */
[----:B------:R1:W-:Y:S01]  /*0310*/  STG.E desc[UR6][R2.64+0x58], R11 ;  /* 0x0000580b02007986 */ /* 0x0003e2000c101906 */
[----:B--2---:R-:W-:-:S03]  /*0320*/  IMAD.MOV.U32 R13, RZ, RZ, 0x140 ;  /* 0x00000140ff0d7424 */ /* 0x004fc600078e00ff */
[----:B------:R2:W-:Y:S01]  /*0330*/  STG.E desc[UR6][R2.64+0x78], R9 ;  /* 0x0000780902007986 */ /* 0x0005e2000c101906 */
[----:B0-----:R-:W-:-:S03]  /*0340*/  IMAD.MOV.U32 R7, RZ, RZ, 0x122 ;  /* 0x00000122ff077424 */ /* 0x001fc600078e00ff */
[----:B------:R0:W-:Y:S01]  /*0350*/  STG.E desc[UR6][R2.64+0x18], R15 ;  /* 0x0000180f02007986 */ /* 0x0001e2000c101906 */
[----:B-1----:R-:W-:-:S03]  /*0360*/  IMAD.MOV.U32 R11, RZ, RZ, 0x136 ;  /* 0x00000136ff0b7424 */ /* 0x002fc600078e00ff */
[----:B------:R1:W-:Y:S01]  /*0370*/  STG.E desc[UR6][R2.64+0x8c], R5 ;  /* 0x00008c0502007986 */ /* 0x0003e2000c101906 */
[----:B--2---:R-:W-:-:S03]  /*0380*/  HFMA2 R9, -RZ, RZ, 0, 2.324581146240234375e-05 ;  /* 0x00000186ff097431 */ /* 0x004fc600000001ff */
[----:B------:R2:W-:Y:S01]  /*0390*/  STG.E desc[UR6][R2.64+0x80], R13 ;  /* 0x0000800d02007986 */ /* 0x0005e2000c101906 */
[----:B0-----:R-:W-:-:S03]  /*03a0*/  HFMA2 R15, -RZ, RZ, 0, 8.94069671630859375e-06 ;  /* 0x00000096ff0f7431 */ /* 0x001fc600000001ff */
[----:B------:R0:W-:Y:S01]  /*03b0*/  STG.E desc[UR6][R2.64+0x24], R21 ;  /* 0x0000241502007986 */ /* 0x0001e2000c101906 */
[----:B-1----:R-:W-:-:S03]  /*03c0*/  IMAD.MOV.U32 R5, RZ, RZ, 0x1b8 ;  /* 0x000001b8ff057424 */ /* 0x002fc600078e00ff */
[----:B------:R1:W-:Y:S01]  /*03d0*/  STG.E desc[UR6][R2.64+0x74], R7 ;  /* 0x0000740702007986 */ /* 0x0003e2000c101906 */
[----:B--2---:R-:W-:-:S03]  /*03e0*/  IMAD.MOV.U32 R13, RZ, RZ, 0x19a ;  /* 0x0000019aff0d7424 */ /* 0x004fc600078e00ff */
[----:B------:R2:W-:Y:S01]  /*03f0*/  STG.E desc[UR6][R2.64+0x7c], R11 ;  /* 0x00007c0b02007986 */ /* 0x0005e2000c101906 */
[----:B0-----:R-:W-:-:S03]  /*0400*/  MOV R21, 0xb4 ;  /* 0x000000b400157802 */ /* 0x001fc60000000f00 */
[----:B------:R0:W-:Y:S01]  /*0410*/  STG.E desc[UR6][R2.64+0x9c], R9 ;  /* 0x00009c0902007986 */ /* 0x0001e2000c101906 */
[----:B-1----:R-:W-:-:S03]  /*0420*/  MOV R7, 0x168 ;  /* 0x0000016800077802 */ /* 0x002fc60000000f00 */
[----:B------:R1:W-:Y:S01]  /*0430*/  STG.E desc[UR6][R2.64+0x3c], R15 ;  /* 0x00003c0f02007986 */ /* 0x0003e2000c101906 */
[----:B--2---:R-:W-:-:S03]  /*0440*/  IMAD.MOV.U32 R11, RZ, RZ, 0x190 ;  /* 0x00000190ff0b7424 */ /* 0x004fc600078e00ff */
[----:B------:R2:W-:Y:S01]  /*0450*/  STG.E desc[UR6][R2.64+0xb0], R5 ;  /* 0x0000b00502007986 */ /* 0x0005e2000c101906 */
[----:B0-----:R-:W-:-:S03]  /*0460*/  IMAD.MOV.U32 R9, RZ, RZ, 0x1cc ;  /* 0x000001ccff097424 */ /* 0x001fc600078e00ff */
[----:B------:R0:W-:Y:S01]  /*0470*/  STG.E desc[UR6][R2.64+0xa4], R13 ;  /* 0x0000a40d02007986 */ /* 0x0001e2000c101906 */
[----:B-1----:R-:W-:-:S03]  /*0480*/  MOV R15, 0xf0 ;  /* 0x000000f0000f7802 */ /* 0x002fc60000000f00 */
[----:B------:R1:W-:Y:S01]  /*0490*/  STG.E desc[UR6][R2.64+0x48], R21 ;  /* 0x0000481502007986 */ /* 0x0003e2000c101906 */
[----:B--2---:R-:W-:-:S03]  /*04a0*/  HFMA2 R5, -RZ, RZ, 0, 3.039836883544921875e-05 ;  /* 0x000001feff057431 */ /* 0x004fc600000001ff */
[----:B------:R2:W-:Y:S04]  /*04b0*/  STG.E desc[UR6][R2.64+0x90], R7 ;  /* 0x0000900702007986 */ /* 0x0005e8000c101906 */
[----:B------:R3:W-:Y:S01]  /*04c0*/  STG.E desc[UR6][R2.64+0xa0], R11 ;  /* 0x0000a00b02007986 */ /* 0x0007e2000c101906 */
[----:B0-----:R-:W-:Y:S02]  /*04d0*/  IMAD.MOV.U32 R13, RZ, RZ, 0x1f4 ;  /* 0x000001f4ff0d7424 */ /* 0x001fe400078e00ff */
[----:B-1----:R-:W-:Y:S01]  /*04e0*/  IMAD.MOV.U32 R21, RZ, RZ, 0x118 ;  /* 0x00000118ff157424 */ /* 0x002fe200078e00ff */
[----:B------:R0:W-:Y:S01]  /*04f0*/  STG.E desc[UR6][R2.64+0xb8], R9 ;  /* 0x0000b80902007986 */ /* 0x0001e2000c101906 */
[----:B--2---:R-:W-:-:S03]  /*0500*/  HFMA2 R7, -RZ, RZ, 0, 2.682209014892578125e-05 ;  /* 0x000001c2ff077431 */ /* 0x004fc600000001ff */
[----:B------:R1:W-:Y:S01]  /*0510*/  STG.E desc[UR6][R2.64+0x60], R15 ;  /* 0x0000600f02007986 */ /* 0x0003e2000c101906 */
[----:B---3--:R-:W-:-:S03]  /*0520*/  IMAD.MOV.U32 R11, RZ, RZ, 0x1ea ;  /* 0x000001eaff0b7424 */ /* 0x008fc600078e00ff */
[----:B------:R2:W-:Y:S01]  /*0530*/  STG.E desc[UR6][R2.64+0xc8], R13 ;  /* 0x0000c80d02007986 */ /* 0x0005e2000c101906 */
[----:B0-----:R-:W-:-:S03]  /*0540*/  IMAD.MOV.U32 R9, RZ, RZ, 0x226 ;  /* 0x00000226ff097424 */ /* 0x001fc600078e00ff */
[----:B------:R0:W-:Y:S01]  /*0550*/  STG.E desc[UR6][R2.64+0x20], R19 ;  /* 0x0000201302007986 */ /* 0x0001e2000c101906 */
[----:B-1----:R-:W-:-:S03]  /*0560*/  HFMA2 R15, -RZ, RZ, 0, 1.966953277587890625e-05 ;  /* 0x0000014aff0f7431 */ /* 0x002fc600000001ff */
[----:B------:R1:W-:Y:S01]  /*0570*/  STG.E desc[UR6][R2.64+0x70], R21 ;  /* 0x0000701502007986 */ /* 0x0003e2000c101906 */
[----:B--2---:R-:W-:-:S03]  /*0580*/  IMAD.MOV.U32 R13, RZ, RZ, 0x24e ;  /* 0x0000024eff0d7424 */ /* 0x004fc600078e00ff */
[----:B------:R2:W-:Y:S04]  /*0590*/  STG.E desc[UR6][R2.64+0xc4], R11 ;  /* 0x0000c40b02007986 */ /* 0x0005e8000c101906 */
[----:B------:R3:W-:Y:S01]  /*05a0*/  STG.E desc[UR6][R2.64+0xcc], R5 ;  /* 0x0000cc0502007986 */ /* 0x0007e2000c101906 */
[----:B0-----:R-:W-:Y:S02]  /*05b0*/  IMAD.MOV.U32 R19, RZ, RZ, 0xaa ;  /* 0x000000aaff137424 */ /* 0x001fe400078e00ff */
[----:B-1----:R-:W-:Y:S01]  /*05c0*/  IMAD.MOV.U32 R21, RZ, RZ, 0x17c ;  /* 0x0000017cff157424 */ /* 0x002fe200078e00ff */
[----:B------:R0:W-:Y:S01]  /*05d0*/  STG.E desc[UR6][R2.64+0x1c], R17 ;  /* 0x00001c1102007986 */ /* 0x0001e2000c101906 */
[----:B--2---:R-:W-:-:S03]  /*05e0*/  HFMA2 R11, -RZ, RZ, 0, 3.337860107421875e-05 ;  /* 0x00000230ff0b7431 */ /* 0x004fc600000001ff */
[----:B------:R1:W-:Y:S01]  /*05f0*/  STG.E desc[UR6][R2.64+0xb4], R7 ;  /* 0x0000b40702007986 */ /* 0x0003e2000c101906 */
[----:B---3--:R-:W-:-:S03]  /*0600*/  HFMA2 R5, -RZ, RZ, 0, 3.5762786865234375e-05 ;  /* 0x00000258ff057431 */ /* 0x008fc600000001ff */
[----:B------:R2:W-:Y:S01]  /*0610*/  STG.E desc[UR6][R2.64+0xdc], R9 ;  /* 0x0000dc0902007986 */ /* 0x0005e2000c101906 */
[----:B0-----:R-:W-:-:S03]  /*0620*/  IMAD.MOV.U32 R17, RZ, RZ, 0xa0 ;  /* 0x000000a0ff117424 */ /* 0x001fc600078e00ff */
[----:B------:R0:W-:Y:S01]  /*0630*/  STG.E desc[UR6][R2.64+0xec], R13 ;  /* 0x0000ec0d02007986 */ /* 0x0001e2000c101906 */
[----:B-1----:R-:W-:-:S03]  /*0640*/  MOV R7, 0x21c ;  /* 0x0000021c00077802 */ /* 0x002fc60000000f00 */
[----:B------:R1:W-:Y:S01]  /*0650*/  STG.E desc[UR6][R2.64+0x44], R19 ;  /* 0x0000441302007986 */ /* 0x0003e2000c101906 */
[----:B--2---:R-:W-:-:S03]  /*0660*/  HFMA2 R9, -RZ, RZ, 0, 3.814697265625e-05 ;  /* 0x00000280ff097431 */ /* 0x004fc600000001ff */
[----:B------:R2:W-:Y:S04]  /*0670*/  STG.E desc[UR6][R2.64+0x84], R15 ;  /* 0x0000840f02007986 */ /* 0x0005e8000c101906 */
[----:B------:R3:W-:Y:S01]  /*0680*/  STG.E desc[UR6][R2.64+0x98], R21 ;  /* 0x0000981502007986 */ /* 0x0007e2000c101906 */
[----:B0-----:R-:W-:Y:S01]  /*0690*/  MOV R13, 0x294 ;  /* 0x00000294000d7802 */ /* 0x001fe20000000f00 */
[----:B-1----:R-:W-:Y:S02]  /*06a0*/  HFMA2 R19, -RZ, RZ, 0, 1.609325408935546875e-05 ;  /* 0x0000010eff137431 */ /* 0x002fe400000001ff */
[----:B------:R0:W-:Y:S01]  /*06b0*/  STG.E desc[UR6][R2.64+0x40], R17 ;  /* 0x0000401102007986 */ /* 0x0001e2000c101906 */
[----:B--2---:R-:W-:-:S03]  /*06c0*/  MOV R15, 0x1a4 ;  /* 0x000001a4000f7802 */ /* 0x004fc60000000f00 */
[----:B------:R1:W-:Y:S01]  /*06d0*/  STG.E desc[UR6][R2.64+0xd8], R7 ;  /* 0x0000d80702007986 */ /* 0x0003e2000c101906 */
[----:B---3--:R-:W-:-:S03]  /*06e0*/  MOV R21, 0x1e0 ;  /* 0x000001e000157802 */ /* 0x008fc60000000f00 */
        /* <DEDUP_REMOVED lines=9> */
[----:B0-----:R-:W-:-:S03]  /*0780*/  IMAD.MOV.U32 R9, RZ, RZ, 0x2c6 ;  /* 0x000002c6ff097424 */ /* 0x001fc600078e00ff */
[----:B------:R0:W-:Y:S01]  /*0790*/  STG.E desc[UR6][R2.64+0xc0], R21 ;  /* 0x0000c01502007986 */ /* 0x0001e2000c101906 */
[----:B-1----:R-:W-:-:S03]  /*07a0*/  IMAD.MOV.U32 R13, RZ, RZ, 0x2ee ;  /* 0x000002eeff0d7424 */ /* 0x002fc600078e00ff */
[----:B------:R1:W-:Y:S01]  /*07b0*/  STG.E desc[UR6][R2.64+0x64], R17 ;  /* 0x0000641102007986 */ /* 0x0003e2000c101906 */
[----:B--2---:R-:W-:-:S03]  /*07c0*/  IMAD.MOV.U32 R15, RZ, RZ, 0x208 ;  /* 0x00000208ff0f7424 */ /* 0x004fc600078e00ff */
[----:B------:R2:W-:Y:S01]  /*07d0*/  STG.E desc[UR6][R2.64+0x6c], R19 ;  /* 0x00006c1302007986 */ /* 0x0005e2000c101906 */
[----:B0-----:R-:W-:-:S03]  /*07e0*/  MOV R21, 0x244 ;  /* 0x0000024400157802 */ /* 0x001fc60000000f00 */
        /* <DEDUP_REMOVED lines=9> */
[----:B--2---:R-:W-:-:S03]  /*0880*/  HFMA2 R5, -RZ, RZ, 0, 4.5299530029296875e-05 ;  /* 0x000002f8ff057431 */ /* 0x004fc600000001ff */
[----:B------:R2:W-:Y:S01]  /*0890*/  STG.E desc[UR6][R2.64+0xd0], R15 ;  /* 0x0000d00f02007986 */ /* 0x0005e2000c101906 */
[----:B0-----:R-:W-:-:S03]  /*08a0*/  HFMA2 R9, -RZ, RZ, 0, 4.76837158203125e-05 ;  /* 0x00000320ff097431 */ /* 0x001fc600000001ff */
[----:B------:R0:W-:Y:S01]  /*08b0*/  STG.E desc[UR6][R2.64+0xe8], R21 ;  /* 0x0000e81502007986 */ /* 0x0001e2000c101906 */
[----:B-1----:R-:W-:-:S03]  /*08c0*/  HFMA2 R13, -RZ, RZ, 0, 5.0067901611328125e-05 ;  /* 0x00000348ff0d7431 */ /* 0x002fc600000001ff */
[----:B------:R1:W-:Y:S01]  /*08d0*/  STG.E desc[UR6][R2.64+0x88], R17 ;  /* 0x0000881102007986 */ /* 0x0003e2000c101906 */
[----:B--2---:R-:W-:-:S03]  /*08e0*/  MOV R15, 0x26c ;  /* 0x0000026c000f7802 */ /* 0x004fc60000000f00 */
[----:B------:R2:W-:Y:S01]  /*08f0*/  STG.E desc[UR6][R2.64+0x94], R19 ;  /* 0x0000941302007986 */ /* 0x0005e2000c101906 */
[----:B0-----:R-:W-:-:S03]  /*0900*/  HFMA2 R21, -RZ, RZ, 0, 4.0531158447265625e-05 ;  /* 0x000002a8ff157431 */ /* 0x001fc600000001ff */
        /* <DEDUP_REMOVED lines=9> */
[----:B--2---:R-:W-:-:S03]  /*09a0*/  IMAD.MOV.U32 R5, RZ, RZ, 0x352 ;  /* 0x00000352ff057424 */ /* 0x004fc600078e00ff */
[----:B------:R2:W-:Y:S01]  /*09b0*/  STG.E desc[UR6][R2.64+0x150], R13 ;  /* 0x0001500d02007986 */ /* 0x0005e2000c101906 */
[----:B0-----:R-:W-:-:S03]  /*09c0*/  HFMA2 R15, -RZ, RZ, 0, 4.291534423828125e-05 ;  /* 0x000002d0ff0f7431 */ /* 0x001fc600000001ff */
[----:B------:R0:W-:Y:S01]  /*09d0*/  STG.E desc[UR6][R2.64+0xac], R17 ;  /* 0x0000ac1102007986 */ /* 0x0001e2000c101906 */
[----:B-1----:R-:W-:-:S03]  /*09e0*/  IMAD.MOV.U32 R9, RZ, RZ, 0x37a ;  /* 0x0000037aff097424 */ /* 0x002fc600078e00ff */
[----:B------:R1:W-:Y:S01]  /*09f0*/  STG.E desc[UR6][R2.64+0xbc], R19 ;  /* 0x0000bc1302007986 */ /* 0x0003e2000c101906 */
[----:B--2---:R-:W-:-:S03]  /*0a00*/  IMAD.MOV.U32 R13, RZ, RZ, 0x38e ;  /* 0x0000038eff0d7424 */ /* 0x004fc600078e00ff */
[----:B------:R2:W-:Y:S04]  /*0a10*/  STG.E desc[UR6][R2.64+0x110], R21 ;  /* 0x0001101502007986 */ /* 0x0005e8000c101906 */
[----:B------:R3:W-:Y:S01]  /*0a20*/  STG.E desc[UR6][R2.64+0x13c], R7 ;  /* 0x00013c0702007986 */ /* 0x0007e2000c101906 */
[----:B0-----:R-:W-:-:S03]  /*0a30*/  IMAD.MOV.U32 R17, RZ, RZ, 0x212 ;  /* 0x00000212ff117424 */ /* 0x001fc600078e00ff */
[----:B------:R0:W-:Y:S01]  /*0a40*/  STG.E desc[UR6][R2.64+0x144], R11 ;  /* 0x0001440b02007986 */ /* 0x0001e2000c101906 */
[----:B-1----:R-:W-:Y:S01]  /*0a50*/  IMAD.MOV.U32 R19, RZ, RZ, 0x23a ;  /* 0x0000023aff137424 */ /* 0x002fe200078e00ff */
[----:B--2---:R-:W-:Y:S02]  /*0a60*/  MOV R21, 0x30c ;  /* 0x0000030c00157802 */ /* 0x004fe40000000f00 */
[----:B------:R1:W-:Y:S01]  /*0a70*/  STG.E desc[UR6][R2.64+0x154], R5 ;  /* 0x0001540502007986 */ /* 0x0003e2000c101906 */
[----:B---3--:R-:W-:-:S03]  /*0a80*/  MOV R7, 0x35c ;  /* 0x0000035c00077802 */ /* 0x008fc60000000f00 */
[----:B------:R2:W-:Y:S01]  /*0a90*/  STG.E desc[UR6][R2.64+0x164], R9 ;  /* 0x0001640902007986 */ /* 0x0005e2000c101906 */
[----:B0-----:R-:W-:-:S03]  /*0aa0*/  MOV R11, 0x384 ;  /* 0x00000384000b7802 */ /* 0x001fc60000000f00 */
[----:B------:R0:W-:Y:S01]  /*0ab0*/  STG.E desc[UR6][R2.64+0x16c], R13 ;  /* 0x00016c0d02007986 */ /* 0x0001e2000c101906 */
[----:B-1----:R-:W-:-:S03]  /*0ac0*/  MOV R5, 0x3ac ;  /* 0x000003ac00057802 */ /* 0x002fc60000000f00 */
[----:B------:R1:W-:Y:S01]  /*0ad0*/  STG.E desc[UR6][R2.64+0xd4], R17 ;  /* 0x0000d41102007986 */ /* 0x0003e2000c101906 */
[----:B--2---:R-:W-:-:S03]  /*0ae0*/  HFMA2 R9, -RZ, RZ, 0, 5.7220458984375e-05 ;  /* 0x000003c0ff097431 */ /* 0x004fc600000001ff */
[----:B------:R2:W-:Y:S01]  /*0af0*/  STG.E desc[UR6][R2.64+0xe4], R19 ;  /* 0x0000e41302007986 */ /* 0x0005e2000c101906 */
[----:B0-----:R-:W-:-:S03]  /*0b00*/  HFMA2 R13, -RZ, RZ, 0, 5.9604644775390625e-05 ;  /* 0x000003e8ff0d7431 */ /* 0x001fc600000001ff */
[----:B------:R0:W-:Y:S04]  /*0b10*/  STG.E desc[UR6][R2.64+0x120], R15 ;  /* 0x0001200f02007986 */ /* 0x0001e8000c101906 */
[----:B------:R3:W-:Y:S01]  /*0b20*/  STG.E desc[UR6][R2.64+0x138], R21 ;  /* 0x0001381502007986 */ /* 0x0007e2000c101906 */
[----:B-1----:R-:W-:-:S03]  /*0b30*/  IMAD.MOV.U32 R17, RZ, RZ, 0x276 ;  /* 0x00000276ff117424 */ /* 0x002fc600078e00ff */
[----:B------:R1:W-:Y:S01]  /*0b40*/  STG.E desc[UR6][R2.64+0x158], R7 ;  /* 0x0001580702007986 */ /* 0x0003e2000c101906 */
[----:B--2---:R-:W-:-:S03]  /*0b50*/  IMAD.MOV.U32 R19, RZ, RZ, 0x29e ;  /* 0x0000029eff137424 */ /* 0x004fc600078e00ff */
[----:B------:R2:W-:Y:S01]  /*0b60*/  STG.E desc[UR6][R2.64+0x168], R11 ;  /* 0x0001680b02007986 */ /* 0x0005e2000c101906 */
[----:B0-----:R-:W-:Y:S01]  /*0b70*/  MOV R15, 0x334 ;  /* 0x00000334000f7802 */ /* 0x001fe20000000f00 */
[----:B---3--:R-:W-:Y:S02]  /*0b80*/  HFMA2 R21, -RZ, RZ, 0, 5.245208740234375e-05 ;  /* 0x00000370ff157431 */ /* 0x008fe400000001ff */
        /* <DEDUP_REMOVED lines=10> */
[----:B------:R2:W-:Y:S04]  /*0c30*/  STG.E desc[UR6][R2.64+0x180], R9 ;  /* 0x0001800902007986 */ /* 0x0005e8000c101906 */
[----:B------:R3:W-:Y:S01]  /*0c40*/  STG.E desc[UR6][R2.64+0x18c], R11 ;  /* 0x00018c0b02007986 */ /* 0x0007e2000c101906 */
[----:B0-----:R-:W-:-:S03]  /*0c50*/  HFMA2 R15, -RZ, RZ, 0, 5.4836273193359375e-05 ;  /* 0x00000398ff0f7431 */ /* 0x001fc600000001ff */
[----:B------:R0:W-:Y:S01]  /*0c60*/  STG.E desc[UR6][R2.64+0x190], R13 ;  /* 0x0001900d02007986 */ /* 0x0001e2000c101906 */
[----:B-1----:R-:W-:Y:S02]  /*0c70*/  HFMA2 R7, -RZ, RZ, 0, 6.198883056640625e-05 ;  /* 0x00000410ff077431 */ /* 0x002fe400000001ff */
[----:B--2---:R-:W-:Y:S01]  /*0c80*/  IMAD.MOV.U32 R9, RZ, RZ, 0x41a ;  /* 0x0000041aff097424 */ /* 0x004fe200078e00ff */
[----:B------:R1:W-:Y:S01]  /*0c90*/  STG.E desc[UR6][R2.64+0x160], R21 ;  /* 0x0001601502007986 */ /* 0x0003e2000c101906 */
[----:B---3--:R-:W-:-:S03]  /*0ca0*/  MOV R11, 0x424 ;  /* 0x00000424000b7802 */ /* 0x008fc60000000f00 */
[----:B------:R2:W-:Y:S01]  /*0cb0*/  STG.E desc[UR6][R2.64+0x194], R5 ;  /* 0x0001940502007986 */ /* 0x0005e2000c101906 */
[----:B0-----:R-:W-:-:S03]  /*0cc0*/  IMAD.MOV.U32 R13, RZ, RZ, 0x442 ;  /* 0x00000442ff0d7424 */ /* 0x001fc600078e00ff */
[----:B------:R0:W-:Y:S01]  /*0cd0*/  STG.E desc[UR6][R2.64+0x124], R17 ;  /* 0x0001241102007986 */ /* 0x0001e2000c101906 */
[----:B-1----:R-:W-:-:S03]  /*0ce0*/  MOV R21, 0x3d4 ;  /* 0x000003d400157802 */ /* 0x002fc60000000f00 */
[----:B------:R1:W-:Y:S01]  /*0cf0*/  STG.E desc[UR6][R2.64+0x134], R19 ;  /* 0x0001341302007986 */ /* 0x0003e2000c101906 */
[----:B--2---:R-:W-:-:S03]  /*0d00*/  MOV R5, 0x44c ;  /* 0x0000044c00057802 */ /* 0x004fc60000000f00 */
[----:B------:R2:W-:Y:S01]  /*0d10*/  STG.E desc[UR6][R2.64+0x1a4], R9 ;  /* 0x0001a40902007986 */ /* 0x0005e2000c101906 */
[----:B0-----:R-:W-:-:S03]  /*0d20*/  IMAD.MOV.U32 R17, RZ, RZ, 0x33e ;  /* 0x0000033eff117424 */ /* 0x001fc600078e00ff */
[----:B------:R0:W-:Y:S01]  /*0d30*/  STG.E desc[UR6][R2.64+0x1a8], R11 ;  /* 0x0001a80b02007986 */ /* 0x0001e2000c101906 */
[----:B-1----:R-:W-:-:S03]  /*0d40*/  IMAD.MOV.U32 R19, RZ, RZ, 0x366 ;  /* 0x00000366ff137424 */ /* 0x002fc600078e00ff */
[----:B------:R1:W-:Y:S01]  /*0d50*/  STG.E desc[UR6][R2.64+0x1b4], R13 ;  /* 0x0001b40d02007986 */ /* 0x0003e2000c101906 */
[----:B--2---:R-:W-:-:S03]  /*0d60*/  MOV R9, 0x474 ;  /* 0x0000047400097802 */ /* 0x004fc60000000f00 */
[----:B------:R2:W-:Y:S01]  /*0d70*/  STG.E desc[UR6][R2.64+0x170], R15 ;  /* 0x0001700f02007986 */ /* 0x0005e2000c101906 */
[----:B0-----:R-:W-:-:S03]  /*0d80*/  IMAD.MOV.U32 R11, RZ, RZ, 0x47e ;  /* 0x0000047eff0b7424 */ /* 0x001fc600078e00ff */
[----:B------:R0:W-:Y:S04]  /*0d90*/  STG.E desc[UR6][R2.64+0x188], R21 ;  /* 0x0001881502007986 */ /* 0x0001e8000c101906 */
[----:B------:R3:W-:Y:S01]  /*0da0*/  STG.E desc[UR6][R2.64+0x1a0], R7 ;  /* 0x0001a00702007986 */ /* 0x0007e2000c101906 */
[----:B-1----:R-:W-:-:S03]  /*0db0*/  HFMA2 R13, -RZ, RZ, 0, 6.9141387939453125e-05 ;  /* 0x00000488ff0d7431 */ /* 0x002fc600000001ff */
[----:B------:R1:W-:Y:S01]  /*0dc0*/  STG.E desc[UR6][R2.64+0x1b8], R5 ;  /* 0x0001b80502007986 */ /* 0x0003e2000c101906 */
[----:B--2---:R-:W-:Y:S01]  /*0dd0*/  MOV R15, 0x3fc ;  /* 0x000003fc000f7802 */ /* 0x004fe20000000f00 */
[----:B0-----:R-:W-:Y:S02]  /*0de0*/  HFMA2 R21, -RZ, RZ, 0, 6.4373016357421875e-05 ;  /* 0x00000438ff157431 */ /* 0x001fe400000001ff */
[----:B------:R0:W-:Y:S01]  /*0df0*/  STG.E desc[UR6][R2.64+0x14c], R17 ;  /* 0x00014c1102007986 */ /* 0x0001e2000c101906 */
[----:B---3--:R-:W-:-:S03]  /*0e00*/  IMAD.MOV.U32 R7, RZ, RZ, 0x456 ;  /* 0x00000456ff077424 */ /* 0x008fc600078e00ff */
[----:B------:R2:W-:Y:S01]  /*0e10*/  STG.E desc[UR6][R2.64+0x15c], R19 ;  /* 0x00015c1302007986 */ /* 0x0005e2000c101906 */
[----:B-1----:R-:W-:-:S03]  /*0e20*/  IMAD.MOV.U32 R5, RZ, RZ, 0x4a6 ;  /* 0x000004a6ff057424 */ /* 0x002fc600078e00ff */
[----:B------:R1:W-:Y:S04]  /*0e30*/  STG.E desc[UR6][R2.64+0x1c8], R9 ;  /* 0x0001c80902007986 */ /* 0x0003e8000c101906 */
[----:B------:R3:W-:Y:S01]  /*0e40*/  STG.E desc[UR6][R2.64+0x1cc], R11 ;  /* 0x0001cc0b02007986 */ /* 0x0007e2000c101906 */
[----:B0-----:R-:W-:Y:S02]  /*0e50*/  IMAD.MOV.U32 R17, RZ, RZ, 0x3a2 ;  /* 0x000003a2ff117424 */ /* 0x001fe400078e00ff */
[----:B--2---:R-:W-:Y:S01]  /*0e60*/  IMAD.MOV.U32 R19, RZ, RZ, 0x3ca ;  /* 0x000003caff137424 */ /* 0x004fe200078e00ff */
[----:B------:R0:W-:Y:S01]  /*0e70*/  STG.E desc[UR6][R2.64+0x198], R15 ;  /* 0x0001980f02007986 */ /* 0x0001e2000c101906 */
[----:B-1----:R-:W-:-:S03]  /*0e80*/  IMAD.MOV.U32 R9, RZ, RZ, 0x4ba ;  /* 0x000004baff097424 */ /* 0x002fc600078e00ff */
[----:B------:R1:W-:Y:S01]  /*0e90*/  STG.E desc[UR6][R2.64+0x1bc], R7 ;  /* 0x0001bc0702007986 */ /* 0x0003e2000c101906 */
[----:B---3--:R-:W-:-:S03]  /*0ea0*/  HFMA2 R11, -RZ, RZ, 0, 7.3909759521484375e-05 ;  /* 0x000004d8ff0b7431 */ /* 0x008fc600000001ff */
[----:B------:R2:W-:Y:S01]  /*0eb0*/  STG.E desc[UR6][R2.64+0x1dc], R5 ;  /* 0x0001dc0502007986 */ /* 0x0005e2000c101906 */
[----:B0-----:R-:W-:-:S03]  /*0ec0*/  HFMA2 R15, -RZ, RZ, 0, 6.67572021484375e-05 ;  /* 0x00000460ff0f7431 */ /* 0x001fc600000001ff */
[----:B------:R0:W-:Y:S01]  /*0ed0*/  STG.E desc[UR6][R2.64+0x1d0], R13 ;  /* 0x0001d00d02007986 */ /* 0x0001e2000c101906 */
[----:B-1----:R-:W-:-:S03]  /*0ee0*/  HFMA2 R7, -RZ, RZ, 0, 7.152557373046875e-05 ;  /* 0x000004b0ff077431 */ /* 0x002fc600000001ff */
[----:B------:R1:W-:Y:S01]  /*0ef0*/  STG.E desc[UR6][R2.64+0x1b0], R21 ;  /* 0x0001b01502007986 */ /* 0x0003e2000c101906 */
[----:B--2---:R-:W-:-:S03]  /*0f00*/  MOV R5, 0x4ec ;  /* 0x000004ec00057802 */ /* 0x004fc60000000f00 */
[----:B------:R2:W-:Y:S01]  /*0f10*/  STG.E desc[UR6][R2.64+0x174], R17 ;  /* 0x0001741102007986 */ /* 0x0005e2000c101906 */
[----:B0-----:R-:W-:-:S03]  /*0f20*/  IMAD.MOV.U32 R13, RZ, RZ, 0x4e2 ;  /* 0x000004e2ff0d7424 */ /* 0x001fc600078e00ff */
        /* <DEDUP_REMOVED lines=15> */
[----:B--2---:R-:W-:-:S03]  /*1020*/  MOV R15, 0x4c4 ;  /* 0x000004c4000f7802 */ /* 0x004fc60000000f00 */
[----:B------:R2:W-:Y:S01]  /*1030*/  STG.E desc[UR6][R2.64+0x19c], R17 ;  /* 0x00019c1102007986 */ /* 0x0005e2000c101906 */
[----:B0-----:R-:W-:-:S03]  /*1040*/  HFMA2 R21, -RZ, RZ, 0, 7.62939453125e-05 ;  /* 0x00000500ff157431 */ /* 0x001fc600000001ff */
        /* <DEDUP_REMOVED lines=9> */
[----:B--2---:R-:W-:-:S03]  /*10e0*/  HFMA2 R11, -RZ, RZ, 0, 8.3446502685546875e-05 ;  /* 0x00000578ff0b7431 */ /* 0x004fc600000001ff */
[----:B------:R2:W-:Y:S01]  /*10f0*/  STG.E desc[UR6][R2.64+0x1e8], R15 ;  /* 0x0001e80f02007986 */ /* 0x0005e2000c101906 */
[----:B0-----:R-:W-:-:S03]  /*1100*/  HFMA2 R5, -RZ, RZ, 0, 8.58306884765625e-05 ;  /* 0x000005a0ff057431 */ /* 0x001fc600000001ff */
[----:B------:R0:W-:Y:S01]  /*1110*/  STG.E desc[UR6][R2.64+0x204], R7 ;  /* 0x0002040702007986 */ /* 0x0001e2000c101906 */
[----:B-1----:R-:W-:-:S03]  /*1120*/  IMAD.MOV.U32 R13, RZ, RZ, 0x582 ;  /* 0x00000582ff0d7424 */ /* 0x002fc600078e00ff */
[----:B------:R1:W-:Y:S01]  /*1130*/  STG.E desc[UR6][R2.64+0x1c4], R17 ;  /* 0x0001c41102007986 */ /* 0x0003e2000c101906 */
[----:B--2---:R-:W-:-:S03]  /*1140*/  HFMA2 R15, -RZ, RZ, 0, 7.8678131103515625e-05 ;  /* 0x00000528ff0f7431 */ /* 0x004fc600000001ff */
[----:B------:R2:W-:Y:S01]  /*1150*/  STG.E desc[UR6][R2.64+0x1d4], R19 ;  /* 0x0001d41302007986 */ /* 0x0005e2000c101906 */
[----:B0-----:R-:W-:-:S03]  /*1160*/  HFMA2 R7, -RZ, RZ, 0, 8.106231689453125e-05 ;  /* 0x00000550ff077431 */ /* 0x001fc600000001ff */
        /* <DEDUP_REMOVED lines=20> */
[----:B-1----:R-:W-:Y:S01]  /*12b0*/  MOV R15, 0x58c ;  /* 0x0000058c000f7802 */ /* 0x002fe20000000f00 */
[----:B--2---:R-:W-:Y:S02]  /*12c0*/  IMAD.MOV.U32 R7, RZ, RZ, 0x5aa ;  /* 0x000005aaff077424 */ /* 0x004fe400078e00ff */
[----:B------:R1:W-:Y:S01]  /*12d0*/  STG.E desc[UR6][R2.64+0x258], R13 ;  /* 0x0002580d02007986 */ /* 0x0003e2000c101906 */
[----:B---3--:R-:W-:-:S03]  /*12e0*/  HFMA2 R21, -RZ, RZ, 0, 8.8214874267578125e-05 ;  /* 0x000005c8ff157431 */ /* 0x008fc600000001ff */
[----:B------:R2:W-:Y:S01]  /*12f0*/  STG.E desc[UR6][R2.64+0x254], R11 ;  /* 0x0002540b02007986 */ /* 0x0005e2000c101906 */
[----:B0-----:R-:W-:-:S03]  /*1300*/  IMAD.MOV.U32 R9, RZ, RZ, 0x60e ;  /* 0x0000060eff097424 */ /* 0x001fc600078e00ff */
[----:B------:R0:W-:Y:S01]  /*1310*/  STG.E desc[UR6][R2.64+0x25c], R5 ;  /* 0x00025c0502007986 */ /* 0x0001e2000c101906 */
[----:B-1----:R-:W-:-:S03]  /*1320*/  IMAD.MOV.U32 R13, RZ, RZ, 0x636 ;  /* 0x00000636ff0d7424 */ /* 0x002fc600078e00ff */
[----:B------:R1:W-:Y:S01]  /*1330*/  STG.E desc[UR6][R2.64+0x214], R17 ;  /* 0x0002141102007986 */ /* 0x0003e2000c101906 */
[----:B--2---:R-:W-:-:S03]  /*1340*/  HFMA2 R11, -RZ, RZ, 0, 9.2983245849609375e-05 ;  /* 0x00000618ff0b7431 */ /* 0x004fc600000001ff */
[----:B------:R2:W-:Y:S01]  /*1350*/  STG.E desc[UR6][R2.64+0x224], R19 ;  /* 0x0002241302007986 */ /* 0x0005e2000c101906 */
[----:B0-----:R-:W-:-:S03]  /*1360*/  HFMA2 R5, -RZ, RZ, 0, 9.5367431640625e-05 ;  /* 0x00000640ff057431 */ /* 0x001fc600000001ff */
[----:B------:R0:W-:Y:S04]  /*1370*/  STG.E desc[UR6][R2.64+0x238], R15 ;  /* 0x0002380f02007986 */ /* 0x0001e8000c101906 */
[----:B------:R3:W-:Y:S01]  /*1380*/  STG.E desc[UR6][R2.64+0x244], R7 ;  /* 0x0002440702007986 */ /* 0x0007e2000c101906 */
[----:B-1----:R-:W-:-:S03]  /*1390*/  IMAD.MOV.U32 R17, RZ, RZ, 0x596 ;  /* 0x00000596ff117424 */ /* 0x002fc600078e00ff */
[----:B------:R1:W-:Y:S01]  /*13a0*/  STG.E desc[UR6][R2.64+0x26c], R9 ;  /* 0x00026c0902007986 */ /* 0x0003e2000c101906 */
[----:B--2---:R-:W-:Y:S02]  /*13b0*/  IMAD.MOV.U32 R19, RZ, RZ, 0x5be ;  /* 0x000005beff137424 */ /* 0x004fe400078e00ff */
[----:B0-----:R-:W-:Y:S01]  /*13c0*/  HFMA2 R15, -RZ, RZ, 0, 9.059906005859375e-05 ;  /* 0x000005f0ff0f7431 */ /* 0x001fe200000001ff */
[----:B------:R0:W-:Y:S01]  /*13d0*/  STG.E desc[UR6][R2.64+0x250], R21 ;  /* 0x0002501502007986 */ /* 0x0001e2000c101906 */
[----:B---3--:R-:W-:-:S03]  /*13e0*/  MOV R7, 0x604 ;  /* 0x0000060400077802 */ /* 0x008fc60000000f00 */
[----:B------:R2:W-:Y:S01]  /*13f0*/  STG.E desc[UR6][R2.64+0x27c], R13 ;  /* 0x00027c0d02007986 */ /* 0x0005e2000c101906 */
[----:B-1----:R-:W-:-:S03]  /*1400*/  HFMA2 R9, -RZ, RZ, 0, 9.7751617431640625e-05 ;  /* 0x00000668ff097431 */ /* 0x002fc600000001ff */
[----:B------:R1:W-:Y:S01]  /*1410*/  STG.E desc[UR6][R2.64+0x23c], R17 ;  /* 0x00023c1102007986 */ /* 0x0003e2000c101906 */
[----:B0-----:R-:W-:-:S03]  /*1420*/  MOV R21, 0x62c ;  /* 0x0000062c00157802 */ /* 0x001fc60000000f00 */
[----:B------:R0:W-:Y:S01]  /*1430*/  STG.E desc[UR6][R2.64+0x24c], R19 ;  /* 0x00024c1302007986 */ /* 0x0001e2000c101906 */
[----:B--2---:R-:W-:-:S03]  /*1440*/  MOV R13, 0x67c ;  /* 0x0000067c000d7802 */ /* 0x004fc60000000f00 */
        /* <DEDUP_REMOVED lines=9> */
[----:B---3--:R-:W-:-:S03]  /*14e0*/  IMAD.MOV.U32 R5, RZ, RZ, 0x69a ;  /* 0x0000069aff057424 */ /* 0x008fc600078e00ff */
[----:B------:R2:W-:Y:S01]  /*14f0*/  STG.E desc[UR6][R2.64+0x290], R9 ;  /* 0x0002900902007986 */ /* 0x0005e2000c101906 */
[----:B0-----:R-:W-:-:S03]  /*1500*/  MOV R15, 0x654 ;  /* 0x00000654000f7802 */ /* 0x001fc60000000f00 */
[----:B------:R0:W-:Y:S01]  /*1510*/  STG.E desc[UR6][R2.64+0x298], R13 ;  /* 0x0002980d02007986 */ /* 0x0001e2000c101906 */
[----:B-1----:R-:W-:-:S03]  /*1520*/  HFMA2 R21, -RZ, RZ, 0, 0.00010013580322265625 ;  /* 0x00000690ff157431 */ /* 0x002fc600000001ff */
        /* <DEDUP_REMOVED lines=13> */
[----:B--2---:R-:W-:-:S03]  /*1600*/  HFMA2 R5, -RZ, RZ, 0, 0.0001049041748046875 ;  /* 0x000006e0ff057431 */ /* 0x004fc600000001ff */
[----:B------:R2:W-:Y:S01]  /*1610*/  STG.E desc[UR6][R2.64+0x2bc], R13 ;  /* 0x0002bc0d02007986 */ /* 0x0005e2000c101906 */
[----:B0-----:R-:W-:-:S03]  /*1620*/  HFMA2 R15, -RZ, RZ, 0, 0.000102519989013671875 ;  /* 0x000006b8ff0f7431 */ /* 0x001fc600000001ff */
[----:B------:R0:W-:Y:S01]  /*1630*/  STG.E desc[UR6][R2.64+0x2a0], R21 ;  /* 0x0002a01502007986 */ /* 0x0001e2000c101906 */
[----:B-1----:R-:W-:-:S03]  /*1640*/  HFMA2 R9, -RZ, RZ, 0, 0.000107288360595703125 ;  /* 0x00000708ff097431 */ /* 0x002fc600000001ff */
[----:B------:R1:W-:Y:S01]  /*1650*/  STG.E desc[UR6][R2.64+0x28c], R17 ;  /* 0x00028c1102007986 */ /* 0x0003e2000c101906 */
[----:B--2---:R-:W-:-:S03]  /*1660*/  HFMA2 R13, -RZ, RZ, 0, 0.00010967254638671875 ;  /* 0x00000730ff0d7431 */ /* 0x004fc600000001ff */
        /* <DEDUP_REMOVED lines=15> */
[----:B-1----:R-:W-:-:S03]  /*1760*/  HFMA2 R21, -RZ, RZ, 0, 0.000112056732177734375 ;  /* 0x00000758ff157431 */ /* 0x002fc600000001ff */
[----:B------:R1:W-:Y:S01]  /*1770*/  STG.E desc[UR6][R2.64+0x2b4], R17 ;  /* 0x0002b41102007986 */ /* 0x0003e2000c101906 */
[----:B--2---:R-:W-:-:S03]  /*1780*/  IMAD.MOV.U32 R9, RZ, RZ, 0x762 ;  /* 0x00000762ff097424 */ /* 0x004fc600078e00ff */
[----:B------:R2:W-:Y:S04]  /*1790*/  STG.E desc[UR6][R2.64+0x2c4], R19 ;  /* 0x0002c41302007986 */ /* 0x0005e8000c101906 */
[----:B------:R3:W-:Y:S01]  /*17a0*/  STG.E desc[UR6][R2.64+0x2cc], R7 ;  /* 0x0002cc0702007986 */ /* 0x0007e2000c101906 */
[----:B0-----:R-:W-:-:S03]  /*17b0*/  IMAD.MOV.U32 R13, RZ, RZ, 0x776 ;  /* 0x00000776ff0d7424 */ /* 0x001fc600078e00ff */
[----:B------:R0:W-:Y:S01]  /*17c0*/  STG.E desc[UR6][R2.64+0x2d4], R11 ;  /* 0x0002d40b02007986 */ /* 0x0001e2000c101906 */
[----:B-1----:R-:W-:Y:S02]  /*17d0*/  IMAD.MOV.U32 R17, RZ, RZ, 0x726 ;  /* 0x00000726ff117424 */ /* 0x002fe400078e00ff */
[----:B--2---:R-:W-:Y:S01]  /*17e0*/  IMAD.MOV.U32 R19, RZ, RZ, 0x74e ;  /* 0x0000074eff137424 */ /* 0x004fe200078e00ff */
[----:B------:R1:W-:Y:S01]  /*17f0*/  STG.E desc[UR6][R2.64+0x2e4], R5 ;  /* 0x0002e40502007986 */ /* 0x0003e2000c101906 */
[----:B---3--:R-:W-:-:S03]  /*1800*/  MOV R7, 0x744 ;  /* 0x0000074400077802 */ /* 0x008fc60000000f00 */
[----:B------:R2:W-:Y:S01]  /*1810*/  STG.E desc[UR6][R2.64+0x2d8], R15 ;  /* 0x0002d80f02007986 */ /* 0x0005e2000c101906 */
[----:B0-----:R-:W-:-:S03]  /*1820*/  MOV R11, 0x76c ;  /* 0x0000076c000b7802 */ /* 0x001fc60000000f00 */
[----:B------:R0:W-:Y:S01]  /*1830*/  STG.E desc[UR6][R2.64+0x2f4], R9 ;  /* 0x0002f40902007986 */ /* 0x0001e2000c101906 */
[----:B-1----:R-:W-:-:S03]  /*1840*/  MOV R5, 0x794 ;  /* 0x0000079400057802 */ /* 0x002fc60000000f00 */
[----:B------:R1:W-:Y:S01]  /*1850*/  STG.E desc[UR6][R2.64+0x2fc], R13 ;  /* 0x0002fc0d02007986 */ /* 0x0003e2000c101906 */
[----:B--2---:R-:W-:-:S03]  /*1860*/  HFMA2 R15, -RZ, RZ, 0, 0.00011444091796875 ;  /* 0x00000780ff0f7431 */ /* 0x004fc600000001ff */
[----:B------:R2:W-:Y:S01]  /*1870*/  STG.E desc[UR6][R2.64+0x2dc], R17 ;  /* 0x0002dc1102007986 */ /* 0x0005e2000c101906 */
[----:B0-----:R-:W-:-:S03]  /*1880*/  HFMA2 R9, -RZ, RZ, 0, 0.000116825103759765625 ;  /* 0x000007a8ff097431 */ /* 0x001fc600000001ff */
[----:B------:R0:W-:Y:S04]  /*1890*/  STG.E desc[UR6][R2.64+0x2e8], R7 ;  /* 0x0002e80702007986 */ /* 0x0001e8000c101906 */
[----:B------:R3:W-:Y:S01]  /*18a0*/  STG.E desc[UR6][R2.64+0x2ec], R19 ;  /* 0x0002ec1302007986 */ /* 0x0007e2000c101906 */
[----:B-1----:R-:W-:-:S03]  /*18b0*/  HFMA2 R13, -RZ, RZ, 0, 0.00011920928955078125 ;  /* 0x000007d0ff0d7431 */ /* 0x002fc600000001ff */
[----:B------:R1:W-:Y:S01]  /*18c0*/  STG.E desc[UR6][R2.64+0x2f0], R21 ;  /* 0x0002f01502007986 */ /* 0x0003e2000c101906 */
[----:B--2---:R-:W-:-:S03]  /*18d0*/  IMAD.MOV.U32 R17, RZ, RZ, 0x78a ;  /* 0x0000078aff117424 */ /* 0x004fc600078e00ff */
[----:B------:R2:W-:Y:S01]  /*18e0*/  STG.E desc[UR6][R2.64+0x2f8], R11 ;  /* 0x0002f80b02007986 */ /* 0x0005e2000c101906 */
[----:B0-----:R-:W-:Y:S02]  /*18f0*/  IMAD.MOV.U32 R7, RZ, RZ, 0x79e ;  /* 0x0000079eff077424 */ /* 0x001fe400078e00ff */
[----:B---3--:R-:W-:Y:S01]  /*1900*/  IMAD.MOV.U32 R19, RZ, RZ, 0x7b2 ;  /* 0x000007b2ff137424 */ /* 0x008fe200078e00ff */
[----:B------:R0:W-:Y:S01]  /*1910*/  STG.E desc[UR6][R2.64+0x308], R5 ;  /* 0x0003080502007986 */ /* 0x0001e2000c101906 */
[----:B-1----:R-:W-:-:S03]  /*1920*/  MOV R21, 0x7bc ;  /* 0x000007bc00157802 */ /* 0x002fc60000000f00 */
[----:B------:R1:W-:Y:S01]  /*1930*/  STG.E desc[UR6][R2.64+0x300], R15 ;  /* 0x0003000f02007986 */ /* 0x0003e2000c101906 */
[----:B--2---:R-:W-:-:S03]  /*1940*/  IMAD.MOV.U32 R11, RZ, RZ, 0x7c6 ;  /* 0x000007c6ff0b7424 */ /* 0x004fc600078e00ff */
[----:B------:R2:W-:Y:S01]  /*1950*/  STG.E desc[UR6][R2.64+0x304], R17 ;  /* 0x0003041102007986 */ /* 0x0005e2000c101906 */
[----:B0-----:R-:W-:-:S03]  /*1960*/  MOV R5, 0x7da ;  /* 0x000007da00057802 */ /* 0x001fc60000000f00 */
[----:B------:R0:W-:Y:S01]  /*1970*/  STG.E desc[UR6][R2.64+0x30c], R7 ;  /* 0x00030c0702007986 */ /* 0x0001e2000c101906 */
[----:B-1----:R-:W-:-:S03]  /*1980*/  IMAD.MOV.U32 R15, RZ, RZ, 0x7f8 ;  /* 0x000007f8ff0f7424 */ /* 0x002fc600078e00ff */
[----:B------:R1:W-:Y:S01]  /*1990*/  STG.E desc[UR6][R2.64+0x310], R9 ;  /* 0x0003100902007986 */ /* 0x0003e2000c101906 */
[----:B--2---:R-:W-:-:S03]  /*19a0*/  MOV R17, 0x802 ;  /* 0x0000080200117802 */ /* 0x004fc60000000f00 */
[----:B------:R2:W-:Y:S04]  /*19b0*/  STG.E desc[UR6][R2.64+0x314], R19 ;  /* 0x0003141302007986 */ /* 0x0005e8000c101906 */
[----:B------:R3:W-:Y:S01]  /*19c0*/  STG.E desc[UR6][R2.64+0x318], R21 ;  /* 0x0003181502007986 */ /* 0x0007e2000c101906 */
[----:B0-----:R-:W-:-:S03]  /*19d0*/  IMAD.MOV.U32 R7, RZ, RZ, 0x7e4 ;  /* 0x000007e4ff077424 */ /* 0x001fc600078e00ff */
[----:B------:R0:W-:Y:S01]  /*19e0*/  STG.E desc[UR6][R2.64+0x31c], R11 ;  /* 0x00031c0b02007986 */ /* 0x0001e2000c101906 */
[----:B-1----:R-:W-:-:S03]  /*19f0*/  HFMA2 R9, -RZ, RZ, 0, 0.00012099742889404296875 ;  /* 0x000007eeff097431 */ /* 0x002fc600000001ff */
[----:B------:R-:W-:Y:S01]  /*1a00*/  STG.E desc[UR6][R2.64], RZ ;  /* 0x000000ff02007986 */ /* 0x000fe2000c101906 */
[----:B--2---:R-:W-:-:S03]  /*1a10*/  MOV R19, 0x82a ;  /* 0x0000082a00137802 */ /* 0x004fc60000000f00 */
[----:B------:R1:W-:Y:S01]  /*1a20*/  STG.E desc[UR6][R2.64+0x320], R13 ;  /* 0x0003200d02007986 */ /* 0x0003e2000c101906 */
[----:B---3--:R-:W-:-:S03]  /*1a30*/  IMAD.MOV.U32 R21, RZ, RZ, 0x834 ;  /* 0x00000834ff157424 */ /* 0x008fc600078e00ff */
[----:B------:R2:W-:Y:S01]  /*1a40*/  STG.E desc[UR6][R2.64+0x324], R5 ;  /* 0x0003240502007986 */ /* 0x0005e2000c101906 */
[----:B0-----:R-:W-:-:S03]  /*1a50*/  IMAD.MOV.U32 R11, RZ, RZ, 0x80c ;  /* 0x0000080cff0b7424 */ /* 0x001fc600078e00ff */
[----:B------:R0:W-:Y:S04]  /*1a60*/  STG.E desc[UR6][R2.64+0x3fc], R23 ;  /* 0x0003fc1702007986 */ /* 0x0001e8000c101906 */
[----:B------:R3:W-:Y:S01]  /*1a70*/  STG.E desc[UR6][R2.64+0x32c], R9 ;  /* 0x00032c0902007986 */ /* 0x0007e2000c101906 */
[----:B-1----:R-:W-:Y:S02]  /*1a80*/  HFMA2 R13, -RZ, RZ, 0, 0.0001246929168701171875 ;  /* 0x00000816ff0d7431 */ /* 0x002fe400000001ff */
[----:B--2---:R-:W-:Y:S01]  /*1a90*/  IMAD.MOV.U32 R5, RZ, RZ, 0x820 ;  /* 0x00000820ff057424 */ /* 0x004fe200078e00ff */
[----:B------:R1:W-:Y:S01]  /*1aa0*/  STG.E desc[UR6][R2.64+0x330], R15 ;  /* 0x0003300f02007986 */ /* 0x0003e2000c101906 */
[----:B0-----:R-:W-:-:S03]  /*1ab0*/  HFMA2 R23, -RZ, RZ, 0, 0.0001294612884521484375 ;  /* 0x0000083eff177431 */ /* 0x001fc600000001ff */
[----:B------:R0:W-:Y:S01]  /*1ac0*/  STG.E desc[UR6][R2.64+0x340], R5 ;  /* 0x0003400502007986 */ /* 0x0001e2000c101906 */
[----:B---3--:R-:W-:-:S03]  /*1ad0*/  MOV R9, 0x852 ;  /* 0x0000085200097802 */ /* 0x008fc60000000f00 */
[----:B------:R2:W-:Y:S01]  /*1ae0*/  STG.E desc[UR6][R2.64+0x328], R7 ;  /* 0x0003280702007986 */ /* 0x0005e2000c101906 */
[----:B-1----:R-:W-:-:S03]  /*1af0*/  HFMA2 R15, -RZ, RZ, 0, 0.0001342296600341796875 ;  /* 0x00000866ff0f7431 */ /* 0x002fc600000001ff */
[----:B------:R1:W-:Y:S01]  /*1b00*/  STG.E desc[UR6][R2.64+0x338], R11 ;  /* 0x0003380b02007986 */ /* 0x0003e2000c101906 */
[----:B0-----:R-:W-:-:S03]  /*1b10*/  MOV R5, 0x87a ;  /* 0x0000087a00057802 */ /* 0x001fc60000000f00 */
[----:B------:R0:W-:Y:S01]  /*1b20*/  STG.E desc[UR6][R2.64+0x354], R9 ;  /* 0x0003540902007986 */ /* 0x0001e2000c101906 */
[----:B--2---:R-:W-:-:S03]  /*1b30*/  IMAD.MOV.U32 R7, RZ, RZ, 0x848 ;  /* 0x00000848ff077424 */ /* 0x004fc600078e00ff */
[----:B------:R2:W-:Y:S01]  /*1b40*/  STG.E desc[UR6][R2.64+0x364], R5 ;  /* 0x0003640502007986 */ /* 0x0005e2000c101906 */
[----:B-1----:R-:W-:-:S03]  /*1b50*/  IMAD.MOV.U32 R11, RZ, RZ, 0x85c ;  /* 0x0000085cff0b7424 */ /* 0x002fc600078e00ff */
[----:B------:R1:W-:Y:S01]  /*1b60*/  STG.E desc[UR6][R2.64+0x334], R17 ;  /* 0x0003341102007986 */ /* 0x0003e2000c101906 */
[----:B0-----:R-:W-:-:S03]  /*1b70*/  HFMA2 R9, -RZ, RZ, 0, 0.0001437664031982421875 ;  /* 0x000008b6ff097431 */ /* 0x001fc600000001ff */
[----:B------:R0:W-:Y:S01]  /*1b80*/  STG.E desc[UR6][R2.64+0x344], R19 ;  /* 0x0003441302007986 */ /* 0x0001e2000c101906 */
[----:B--2---:R-:W-:-:S03]  /*1b90*/  HFMA2 R5, -RZ, RZ, 0, 0.0001485347747802734375 ;  /* 0x000008deff057431 */ /* 0x004fc600000001ff */
[----:B------:R2:W-:Y:S04]  /*1ba0*/  STG.E desc[UR6][R2.64+0x348], R21 ;  /* 0x0003481502007986 */ /* 0x0005e8000c101906 */
[----:B------:R3:W-:Y:S01]  /*1bb0*/  STG.E desc[UR6][R2.64+0x34c], R23 ;  /* 0x00034c1702007986 */ /* 0x0007e2000c101906 */
[----:B-1----:R-:W-:-:S03]  /*1bc0*/  IMAD.MOV.U32 R17, RZ, RZ, 0x870 ;  /* 0x00000870ff117424 */ /* 0x002fc600078e00ff */
[----:B------:R1:W-:Y:S01]  /*1bd0*/  STG.E desc[UR6][R2.64+0x350], R7 ;  /* 0x0003500702007986 */ /* 0x0003e2000c101906 */
[----:B0-----:R-:W-:-:S03]  /*1be0*/  HFMA2 R19, -RZ, RZ, 0, 0.0001389980316162109375 ;  /* 0x0000088eff137431 */ /* 0x001fc600000001ff */
[----:B------:R0:W-:Y:S01]  /*1bf0*/  STG.E desc[UR6][R2.64+0x35c], R15 ;  /* 0x00035c0f02007986 */ /* 0x0001e2000c101906 */
[----:B--2---:R-:W-:Y:S01]  /*1c00*/  IMAD.MOV.U32 R21, RZ, RZ, 0x898 ;  /* 0x00000898ff157424 */ /* 0x004fe200078e00ff */
[----:B---3--:R-:W-:Y:S02]  /*1c10*/  MOV R23, 0x8a2 ;  /* 0x000008a200177802 */ /* 0x008fe40000000f00 */
[----:B------:R2:W-:Y:S01]  /*1c20*/  STG.E desc[UR6][R2.64+0x33c], R13 ;  /* 0x00033c0d02007986 */ /* 0x0005e2000c101906 */
[----:B-1----:R-:W-:-:S03]  /*1c30*/  IMAD.MOV.U32 R7, RZ, RZ, 0x8ac ;  /* 0x000008acff077424 */ /* 0x002fc600078e00ff */
[----:B------:R1:W-:Y:S01]  /*1c40*/  STG.E desc[UR6][R2.64+0x358], R11 ;  /* 0x0003580b02007986 */ /* 0x0003e2000c101906 */
[----:B0-----:R-:W-:-:S03]  /*1c50*/  MOV R15, 0x8ca ;  /* 0x000008ca000f7802 */ /* 0x001fc60000000f00 */
[----:B------:R0:W-:Y:S01]  /*1c60*/  STG.E desc[UR6][R2.64+0x38c], R5 ;  /* 0x00038c0502007986 */ /* 0x0001e2000c101906 */
[----:B--2---:R-:W-:-:S03]  /*1c70*/  IMAD.MOV.U32 R13, RZ, RZ, 0x884 ;  /* 0x00000884ff0d7424 */ /* 0x004fc600078e00ff */
[----:B------:R2:W-:Y:S01]  /*1c80*/  STG.E desc[UR6][R2.64+0x360], R17 ;  /* 0x0003601102007986 */ /* 0x0005e2000c101906 */
[----:B-1----:R-:W-:-:S03]  /*1c90*/  IMAD.MOV.U32 R11, RZ, RZ, 0x8c0 ;  /* 0x000008c0ff0b7424 */ /* 0x002fc600078e00ff */
[----:B------:R1:W-:Y:S01]  /*1ca0*/  STG.E desc[UR6][R2.64+0x370], R21 ;  /* 0x0003701502007986 */ /* 0x0003e2000c101906 */
[----:B0-----:R-:W0:Y:S03]  /*1cb0*/  LDC.64 R4, c[0x4][0x8] ;  /* 0x01000200ff047b82 */ /* 0x001e260000000a00 */
[----:B------:R3:W-:Y:S04]  /*1cc0*/  STG.E desc[UR6][R2.64+0x374], R23 ;  /* 0x0003741702007986 */ /* 0x0007e8000c101906 */
[----:B------:R4:W-:Y:S01]  /*1cd0*/  STG.E desc[UR6][R2.64+0x378], R7 ;  /* 0x0003780702007986 */ /* 0x0009e2000c101906 */
[----:B--2---:R-:W-:-:S03]  /*1ce0*/  IMAD.MOV.U32 R17, RZ, RZ, 0x8d4 ;  /* 0x000008d4ff117424 */ /* 0x004fc600078e00ff */
[----:B------:R2:W-:Y:S01]  /*1cf0*/  STG.E desc[UR6][R2.64+0x37c], R9 ;  /* 0x00037c0902007986 */ /* 0x0005e2000c101906 */
[----:B-1----:R-:W-:-:S03]  /*1d00*/  IMAD.MOV.U32 R21, RZ, RZ, 0x8fc ;  /* 0x000008fcff157424 */ /* 0x002fc600078e00ff */
[----:B------:R1:W-:Y:S01]  /*1d10*/  STG.E desc[UR6][R2.64+0x384], R15 ;  /* 0x0003840f02007986 */ /* 0x0003e2000c101906 */
[----:B---3--:R-:W-:Y:S02]  /*1d20*/  HFMA2 R23, -RZ, RZ, 0, 0.0001533031463623046875 ;  /* 0x00000906ff177431 */ /* 0x008fe400000001ff */
[----:B----4-:R-:W-:Y:S01]  /*1d30*/  IMAD.MOV.U32 R7, RZ, RZ, 0x910 ;  /* 0x00000910ff077424 */ /* 0x010fe200078e00ff */
[----:B------:R3:W-:Y:S01]  /*1d40*/  STG.E desc[UR6][R2.64+0x368], R13 ;  /* 0x0003680d02007986 */ /* 0x0007e2000c101906 */
[----:B--2---:R-:W-:-:S03]  /*1d50*/  MOV R9, 0x91a ;  /* 0x0000091a00097802 */ /* 0x004fc60000000f00 */
[----:B------:R2:W-:Y:S01]  /*1d60*/  STG.E desc[UR6][R2.64+0x36c], R19 ;  /* 0x00036c1302007986 */ /* 0x0005e2000c101906 */
[----:B-1----:R-:W-:-:S03]  /*1d70*/  HFMA2 R15, -RZ, RZ, 0, 0.0001580715179443359375 ;  /* 0x0000092eff0f7431 */ /* 0x002fc600000001ff */
[----:B------:R1:W-:Y:S01]  /*1d80*/  STG.E desc[UR6][R2.64+0x380], R11 ;  /* 0x0003800b02007986 */ /* 0x0003e2000c101906 */
[----:B---3--:R-:W-:-:S03]  /*1d90*/  IMAD.MOV.U32 R13, RZ, RZ, 0x8e8 ;  /* 0x000008e8ff0d7424 */ /* 0x008fc600078e00ff */
[----:B------:R3:W-:Y:S01]  /*1da0*/  STG.E desc[UR6][R2.64+0x388], R17 ;  /* 0x0003881102007986 */ /* 0x0007e2000c101906 */
[----:B--2---:R-:W-:-:S03]  /*1db0*/  MOV R19, 0x8f2 ;  /* 0x000008f200137802 */ /* 0x004fc60000000f00 */
[----:B------:R2:W-:Y:S01]  /*1dc0*/  STG.E desc[UR6][R2.64+0x398], R21 ;  /* 0x0003981502007986 */ /* 0x0005e2000c101906 */
[----:B-1----:R-:W-:-:S03]  /*1dd0*/  IMAD.MOV.U32 R11, RZ, RZ, 0x924 ;  /* 0x00000924ff0b7424 */ /* 0x002fc600078e00ff */
[----:B------:R1:W-:Y:S04]  /*1de0*/  STG.E desc[UR6][R2.64+0x3a0], R7 ;  /* 0x0003a00702007986 */ /* 0x0003e8000c101906 */
[----:B------:R4:W-:Y:S01]  /*1df0*/  STG.E desc[UR6][R2.64+0x3a4], R9 ;  /* 0x0003a40902007986 */ /* 0x0009e2000c101906 */
[----:B---3--:R-:W-:Y:S02]  /*1e00*/  IMAD.MOV.U32 R17, RZ, RZ, 0x938 ;  /* 0x00000938ff117424 */ /* 0x008fe400078e00ff */
[----:B--2---:R-:W-:Y:S01]  /*1e10*/  HFMA2 R21, -RZ, RZ, 0, 0.0001628398895263671875 ;  /* 0x00000956ff157431 */ /* 0x004fe200000001ff */
[----:B------:R2:W-:Y:S01]  /*1e20*/  STG.E desc[UR6][R2.64+0x390], R13 ;  /* 0x0003900d02007986 */ /* 0x0005e2000c101906 */
[----:B-1----:R-:W-:-:S03]  /*1e30*/  IMAD.MOV.U32 R7, RZ, RZ, 0x974 ;  /* 0x00000974ff077424 */ /* 0x002fc600078e00ff */
[----:B------:R1:W-:Y:S01]  /*1e40*/  STG.E desc[UR6][R2.64+0x394], R19 ;  /* 0x0003941302007986 */ /* 0x0003e2000c101906 */
[----:B----4-:R-:W-:-:S03]  /*1e50*/  HFMA2 R9, -RZ, RZ, 0, 0.0001676082611083984375 ;  /* 0x0000097eff097431 */ /* 0x010fc600000001ff */
[----:B------:R3:W-:Y:S04]  /*1e60*/  STG.E desc[UR6][R2.64+0x39c], R23 ;  /* 0x00039c1702007986 */ /* 0x0007e8000c101906 */
[----:B------:R4:W-:Y:S01]  /*1e70*/  STG.E desc[UR6][R2.64+0x3a8], R11 ;  /* 0x0003a80b02007986 */ /* 0x0009e2000c101906 */
[----:B--2---:R-:W-:-:S03]  /*1e80*/  MOV R13, 0x942 ;  /* 0x00000942000d7802 */ /* 0x004fc60000000f00 */
[----:B------:R2:W-:Y:S01]  /*1e90*/  STG.E desc[UR6][R2.64+0x3ac], R15 ;  /* 0x0003ac0f02007986 */ /* 0x0005e2000c101906 */
[----:B-1----:R-:W-:Y:S02]  /*1ea0*/  IMAD.MOV.U32 R19, RZ, RZ, 0x94c ;  /* 0x0000094cff137424 */ /* 0x002fe400078e00ff */
[----:B---3--:R-:W-:Y:S01]  /*1eb0*/  IMAD.MOV.U32 R23, RZ, RZ, 0x960 ;  /* 0x00000960ff177424 */ /* 0x008fe200078e00ff */
[----:B------:R1:W-:Y:S01]  /*1ec0*/  STG.E desc[UR6][R2.64+0x3b0], R17 ;  /* 0x0003b01102007986 */ /* 0x0003e2000c101906 */
[----:B----4-:R-:W-:-:S03]  /*1ed0*/  IMAD.MOV.U32 R11, RZ, RZ, 0x988 ;  /* 0x00000988ff0b7424 */ /* 0x010fc600078e00ff */
[----:B------:R3:W-:Y:S01]  /*1ee0*/  STG.E desc[UR6][R2.64+0x3c8], R7 ;  /* 0x0003c80702007986 */ /* 0x0007e2000c101906 */
[----:B--2---:R-:W-:-:S03]  /*1ef0*/  MOV R15, 0x992 ;  /* 0x00000992000f7802 */ /* 0x004fc60000000f00 */
[----:B------:R2:W-:Y:S01]  /*1f00*/  STG.E desc[UR6][R2.64+0x3c4], R25 ;  /* 0x0003c41902007986 */ /* 0x0005e2000c101906 */
[----:B-1----:R-:W-:-:S03]  /*1f10*/  HFMA2 R17, -RZ, RZ, 0, 0.0001723766326904296875 ;  /* 0x000009a6ff117431 */ /* 0x002fc600000001ff */
[----:B------:R1:W-:Y:S01]  /*1f20*/  STG.E desc[UR6][R2.64+0x3b4], R13 ;  /* 0x0003b40d02007986 */ /* 0x0003e2000c101906 */
[----:B---3--:R-:W-:-:S03]  /*1f30*/  HFMA2 R7, -RZ, RZ, 0, 0.0001771450042724609375 ;  /* 0x000009ceff077431 */ /* 0x008fc600000001ff */
[----:B------:R3:W-:Y:S01]  /*1f40*/  STG.E desc[UR6][R2.64+0x3b8], R19 ;  /* 0x0003b81302007986 */ /* 0x0007e2000c101906 */
[----:B--2---:R-:W-:-:S03]  /*1f50*/  HFMA2 R25, -RZ, RZ, 0, 5.9604644775390625e-08 ;  /* 0x00000001ff197431 */ /* 0x004fc600000001ff */
[----:B------:R2:W-:Y:S04]  /*1f60*/  STG.E desc[UR6][R2.64+0x3bc], R21 ;  /* 0x0003bc1502007986 */ /* 0x0005e8000c101906 */
[----:B------:R4:W-:Y:S01]  /*1f70*/  STG.E desc[UR6][R2.64+0x3c0], R23 ;  /* 0x0003c01702007986 */ /* 0x0009e2000c101906 */
[----:B-1----:R-:W-:-:S03]  /*1f80*/  IMAD.MOV.U32 R13, RZ, RZ, 0x99c ;  /* 0x0000099cff0d7424 */ /* 0x002fc600078e00ff */
[----:B------:R1:W-:Y:S01]  /*1f90*/  STG.E desc[UR6][R2.64+0x3cc], R9 ;  /* 0x0003cc0902007986 */ /* 0x0003e2000c101906 */
[----:B---3--:R-:W-:-:S03]  /*1fa0*/  IMAD.MOV.U32 R19, RZ, RZ, 0x9b0 ;  /* 0x000009b0ff137424 */ /* 0x008fc600078e00ff */
[----:B------:R3:W-:Y:S01]  /*1fb0*/  STG.E desc[UR6][R2.64+0x3d0], R11 ;  /* 0x0003d00b02007986 */ /* 0x0007e2000c101906 */
[----:B--2---:R-:W-:-:S03]  /*1fc0*/  MOV R21, 0x9ba ;  /* 0x000009ba00157802 */ /* 0x004fc60000000f00 */
[----:B------:R2:W-:Y:S01]  /*1fd0*/  STG.E desc[UR6][R2.64+0x3d4], R15 ;  /* 0x0003d40f02007986 */ /* 0x0005e2000c101906 */
[----:B----4-:R-:W-:Y:S02]  /*1fe0*/  IMAD.MOV.U32 R23, RZ, RZ, 0x9c4 ;  /* 0x000009c4ff177424 */ /* 0x010fe400078e00ff */
[----:B-1----:R-:W-:Y:S01]  /*1ff0*/  IMAD.MOV.U32 R9, RZ, RZ, 0x9d8 ;  /* 0x000009d8ff097424 */ /* 0x002fe200078e00ff */
[----:B------:R1:W-:Y:S01]  /*2000*/  STG.E desc[UR6][R2.64+0x3d8], R13 ;  /* 0x0003d80d02007986 */ /* 0x0003e2000c101906 */
[----:B---3--:R-:W-:-:S03]  /*2010*/  MOV R11, 0x9e2 ;  /* 0x000009e2000b7802 */ /* 0x008fc60000000f00 */
[----:B------:R1:W-:Y:S01]  /*2020*/  STG.E desc[UR6][R2.64+0x3dc], R17 ;  /* 0x0003dc1102007986 */ /* 0x0003e2000c101906 */
[----:B--2---:R-:W-:-:S03]  /*2030*/  IMAD.MOV.U32 R15, RZ, RZ, 0x9ec ;  /* 0x000009ecff0f7424 */ /* 0x004fc600078e00ff */
[----:B------:R1:W-:Y:S04]  /*2040*/  STG.E desc[UR6][R2.64+0x3e0], R19 ;  /* 0x0003e01302007986 */ /* 0x0003e8000c101906 */
[----:B------:R1:W-:Y:S04]  /*2050*/  STG.E desc[UR6][R2.64+0x3e4], R21 ;  /* 0x0003e41502007986 */ /* 0x0003e8000c101906 */
[----:B------:R1:W-:Y:S04]  /*2060*/  STG.E desc[UR6][R2.64+0x3e8], R23 ;  /* 0x0003e81702007986 */ /* 0x0003e8000c101906 */
[----:B------:R1:W-:Y:S04]  /*2070*/  STG.E desc[UR6][R2.64+0x3ec], R7 ;  /* 0x0003ec0702007986 */ /* 0x0003e8000c101906 */
[----:B------:R1:W-:Y:S04]  /*2080*/  STG.E desc[UR6][R2.64+0x3f0], R9 ;  /* 0x0003f00902007986 */ /* 0x0003e8000c101906 */
[----:B------:R1:W-:Y:S04]  /*2090*/  STG.E desc[UR6][R2.64+0x3f4], R11 ;  /* 0x0003f40b02007986 */ /* 0x0003e8000c101906 */
[----:B------:R1:W-:Y:S04]  /*20a0*/  STG.E desc[UR6][R2.64+0x3f8], R15 ;  /* 0x0003f80f02007986 */ /* 0x0003e8000c101906 */
[----:B0-----:R1:W-:Y:S02]  /*20b0*/  STG.E desc[UR6][R4.64], R25 ;  /* 0x0000001904007986 */ /* 0x0013e4000c101906 */
.L_x_1:
[----:B------:R-:W-:Y:S05]  /*20c0*/  BSYNC.RECONVERGENT B0 ;  /* 0x0000000000007941 */ /* 0x000fea0003800200 */
.L_x_0:
[----:B------:R-:W-:Y:S05]  /*20d0*/  @P0 EXIT ;  /* 0x000000000000094d */ /* 0x000fea0003800000 */
[----:B------:R-:W0:Y:S01]  /*20e0*/  LDCU.64 UR4, c[0x4][URZ] ;  /* 0x01000000ff0477ac */ /* 0x000e220008000a00 */
[----:B-1----:R-:W-:Y:S01]  /*20f0*/  IMAD.MOV.U32 R5, RZ, RZ, RZ ;  /* 0x000000ffff057224 */ /* 0x002fe200078e00ff */
[----:B0-----:R-:W-:-:S04]  /*2100*/  UIADD3 UR4, UP0, UPT, UR4, 0x40, URZ ;  /* 0x0000004004047890 */ /* 0x001fc8000ff1e0ff */
[----:B------:R-:W-:Y:S02]  /*2110*/  UIADD3.X UR5, UPT, UPT, URZ, UR5, URZ, UP0, !UPT ;  /* 0x00000005ff057290 */ /* 0x000fe400087fe4ff */
[----:B------:R-:W-:Y:S01]  /*2120*/  MOV R2, UR4 ;  /* 0x0000000400027c02 */ /* 0x000fe20008000f00 */
[----:B------:R-:W-:-:S03]  /*2130*/  UMOV UR4, URZ ;  /* 0x000000ff00047c82 */ /* 0x000fc60008000000 */
[----:B------:R-:W-:-:S07]  /*2140*/  IMAD.U32 R3, RZ, RZ, UR5 ;  /* 0x00000005ff037e24 */ /* 0x000fce000f8e00ff */
.L_x_2:
[----:B------:R-:W2:Y:S04]  /*2150*/  LDG.E R0, desc[UR6][R2.64+-0x40] ;  /* 0xffffc00602007981 */ /* 0x000ea8000c1e1900 */
[----:B------:R-:W2:Y:S04]  /*2160*/  LDG.E R4, desc[UR6][R2.64+-0x3c] ;  /* 0xffffc40602047981 */ /* 0x000ea8000c1e1900 */
[----:B------:R-:W3:Y:S04]  /*2170*/  LDG.E R27, desc[UR6][R2.64+-0x38] ;  /* 0xffffc806021b7981 */ /* 0x000ee8000c1e1900 */
[----:B------:R-:W3:Y:S04]  /*2180*/  LDG.E R24, desc[UR6][R2.64+-0x34] ;  /* 0xffffcc0602187981 */ /* 0x000ee8000c1e1900 */
[----:B------:R-:W4:Y:S04]  /*2190*/  LDG.E R22, desc[UR6][R2.64+-0x30] ;  /* 0xffffd00602167981 */ /* 0x000f28000c1e1900 */
[----:B------:R-:W4:Y:S04]  /*21a0*/  LDG.E R25, desc[UR6][R2.64+-0x2c] ;  /* 0xffffd40602197981 */ /* 0x000f28000c1e1900 */
[----:B------:R-:W5:Y:S04]  /*21b0*/  LDG.E R23, desc[UR6][R2.64+-0x28] ;  /* 0xffffd80602177981 */ /* 0x000f68000c1e1900 */
        /* <DEDUP_REMOVED lines=15> */
[----:B------:R-:W5:Y:S01]  /*22b0*/  LDG.E R7, desc[UR6][R2.64+0x18] ;  /* 0x0000180602077981 */ /* 0x000f62000c1e1900 */
[----:B--2---:R-:W-:-:S03]  /*22c0*/  IADD3 R0, PT, PT, R4, R0, R5 ;  /* 0x0000000004007210 */ /* 0x004fc60007ffe005 */
[----:B------:R-:W2:Y:S04]  /*22d0*/  LDG.E R4, desc[UR6][R2.64+0x1c] ;  /* 0x00001c0602047981 */ /* 0x000ea8000c1e1900 */
[----:B------:R-:W2:Y:S01]  /*22e0*/  LDG.E R5, desc[UR6][R2.64+0x20] ;  /* 0x0000200602057981 */ /* 0x000ea2000c1e1900 */
[----:B---3--:R-:W-:-:S03]  /*22f0*/  IADD3 R24, PT, PT, R24, R27, R0 ;  /* 0x0000001b18187210 */ /* 0x008fc60007ffe000 */
[----:B------:R-:W3:Y:S01]  /*2300*/  LDG.E R0, desc[UR6][R2.64+0x24] ;  /* 0x0000240602007981 */ /* 0x000ee2000c1e1900 */
[----:B----4-:R-:W-:-:S03]  /*2310*/  IADD3 R24, PT, PT, R25, R22, R24 ;  /* 0x0000001619187210 */ /* 0x010fc60007ffe018 */
[----:B------:R-:W4:Y:S04]  /*2320*/  LDG.E R25, desc[UR6][R2.64+0x28] ;  /* 0x0000280602197981 */ /* 0x000f28000c1e1900 */
[----:B------:R-:W4:Y:S01]  /*2330*/  LDG.E R22, desc[UR6][R2.64+0x2c] ;  /* 0x00002c0602167981 */ /* 0x000f22000c1e1900 */
[----:B-----5:R-:W-:-:S03]  /*2340*/  IADD3 R24, PT, PT, R20, R23, R24 ;  /* 0x0000001714187210 */ /* 0x020fc60007ffe018 */
[----:B------:R-:W5:Y:S04]  /*2350*/  LDG.E R20, desc[UR6][R2.64+0x30] ;  /* 0x0000300602147981 */ /* 0x000f68000c1e1900 */
[----:B------:R-:W5:Y:S01]  /*2360*/  LDG.E R23, desc[UR6][R2.64+0x34] ;  /* 0x0000340602177981 */ /* 0x000f62000c1e1900 */
[----:B------:R-:W-:-:S03]  /*2370*/  IADD3 R24, PT, PT, R21, R18, R24 ;  /* 0x0000001215187210 */ /* 0x000fc60007ffe018 */
[----:B------:R-:W5:Y:S04]  /*2380*/  LDG.E R21, desc[UR6][R2.64+0x38] ;  /* 0x0000380602157981 */ /* 0x000f68000c1e1900 */
[----:B------:R0:W5:Y:S01]  /*2390*/  LDG.E R18, desc[UR6][R2.64+0x3c] ;  /* 0x00003c0602127981 */ /* 0x000162000c1e1900 */
[----:B------:R-:W-:-:S04]  /*23a0*/  IADD3 R16, PT, PT, R16, R19, R24 ;  /* 0x0000001310107210 */ /* 0x000fc80007ffe018 */
[----:B------:R-:W-:-:S04]  /*23b0*/  IADD3 R14, PT, PT, R14, R17, R16 ;  /* 0x000000110e0e7210 */ /* 0x000fc80007ffe010 */
[----:B------:R-:W-:-:S04]  /*23c0*/  IADD3 R12, PT, PT, R12, R15, R14 ;  /* 0x0000000f0c0c7210 */ /* 0x000fc80007ffe00e */
[----:B------:R-:W-:-:S04]  /*23d0*/  IADD3 R10, PT, PT, R10, R13, R12 ;  /* 0x0000000d0a0a7210 */ /* 0x000fc80007ffe00c */
[----:B------:R-:W-:Y:S01]  /*23e0*/  IADD3 R8, PT, PT, R8, R11, R10 ;  /* 0x0000000b08087210 */ /* 0x000fe20007ffe00a */
[----:B------:R-:W-:-:S03]  /*23f0*/  UIADD3 UR4, UPT, UPT, UR4, 0x20, URZ ;  /* 0x0000002004047890 */ /* 0x000fc6000fffe0ff */
[----:B------:R-:W-:Y:S01]  /*2400*/  IADD3 R6, PT, PT, R6, R9, R8 ;  /* 0x0000000906067210 */ /* 0x000fe20007ffe008 */
[----:B------:R-:W-:Y:S01]  /*2410*/  UISETP.NE.AND UP0, UPT, UR4, 0x100, UPT ;  /* 0x000001000400788c */ /* 0x000fe2000bf05270 */
[----:B0-----:R-:W-:-:S04]  /*2420*/  IADD3 R2, P0, PT, R2, 0x80, RZ ;  /* 0x0000008002027810 */ /* 0x001fc80007f1e0ff */
[----:B------:R-:W-:Y:S02]  /*2430*/  IADD3.X R3, PT, PT, RZ, R3, RZ, P0, !PT ;  /* 0x00000003ff037210 */ /* 0x000fe400007fe4ff */
[----:B--2---:R-:W-:-:S04]  /*2440*/  IADD3 R4, PT, PT, R4, R7, R6 ;  /* 0x0000000704047210 */ /* 0x004fc80007ffe006 */
[----:B---3--:R-:W-:-:S04]  /*2450*/  IADD3 R0, PT, PT, R0, R5, R4 ;  /* 0x0000000500007210 */ /* 0x008fc80007ffe004 */
[----:B----4-:R-:W-:-:S04]  /*2460*/  IADD3 R0, PT, PT, R22, R25, R0 ;  /* 0x0000001916007210 */ /* 0x010fc80007ffe000 */
[----:B-----5:R-:W-:-:S04]  /*2470*/  IADD3 R0, PT, PT, R23, R20, R0 ;  /* 0x0000001417007210 */ /* 0x020fc80007ffe000 */
[----:B------:R-:W-:Y:S01]  /*2480*/  IADD3 R5, PT, PT, R18, R21, R0 ;  /* 0x0000001512057210 */ /* 0x000fe20007ffe000 */
[----:B------:R-:W-:Y:S06]  /*2490*/  BRA.U UP0, `(.L_x_2) ;  /* 0xfffffffd002c7547 */ /* 0x000fec000b83ffff */
[----:B------:R-:W0:Y:S02]  /*24a0*/  LDC.64 R2, c[0x4][0x10] ;  /* 0x01000400ff027b82 */ /* 0x000e240000000a00 */
[----:B0-----:R-:W-:Y:S01]  /*24b0*/  STG.E desc[UR6][R2.64], R5 ;  /* 0x0000000502007986 */ /* 0x001fe2000c101906 */
[----:B------:R-:W-:Y:S05]  /*24c0*/  EXIT ;  /* 0x000000000000794d */ /* 0x000fea0003800000 */
.L_x_3:
[----:B------:R-:W-:-:S00]  /*24d0*/  BRA `(.L_x_3) ;  /* 0xfffffffc00fc7947 */ /* 0x000fc0000383ffff */
[----:B------:R-:W-:-:S00]  /*24e0*/  NOP ;  /* 0x0000000000007918 */ /* 0x000fc00000000000 */
        /* <DEDUP_REMOVED lines=9> */
.L_x_4:


//--------------------- .nv.shared.reserved.0     --------------------------
	.section	.nv.shared.reserved.0,"aw",@nobits
	.weak		__nv_reservedSMEM_offset_0_alias
	.size		__nv_reservedSMEM_offset_0_alias, 0, 64
	.other		__nv_reservedSMEM_offset_0_alias,@"STO_CUDA_RESERVED_SHARED STV_DEFAULT"
__nv_reservedSMEM_offset_0_alias:
	.zero		0
	.zero		64


//--------------------- .nv.global                --------------------------
	.section	.nv.global,"aw",@nobits
	.align	4
.nv.global:
	.type		result,@object
	.size		result,(flag - result)
result:
	.zero		4
	.type		flag,@object
	.size		flag,(data - flag)
flag:
	.zero		4
	.type		data,@object
	.size		data,(.L_0 - data)
data:
	.zero		1024
.L_0:


//--------------------- .nv.constant0._Z26producer_consumer_baselinev --------------------------
	.section	.nv.constant0._Z26producer_consumer_baselinev,"a",@progbits
	.sectionflags	@""
	.align	4
.nv.constant0._Z26producer_consumer_baselinev:
	.zero		896


//--------------------- SYMBOLS --------------------------

	.type		.nv.reservedSmem.offset0,@object
	.size		.nv.reservedSmem.offset0,0x4
